//
// Generated by NVIDIA NVVM Compiler
//
// Compiler Build ID: CL-36424714
// Cuda compilation tools, release 13.0, V13.0.88
// Based on NVVM 20.0.0
//

.version 9.0
.target sm_100
.address_size 64

	// .globl	vama_batch_f32

.visible .entry vama_batch_f32(
	.param .u64 .ptr .align 1 vama_batch_f32_param_0,
	.param .u64 .ptr .align 1 vama_batch_f32_param_1,
	.param .u64 .ptr .align 1 vama_batch_f32_param_2,
	.param .u64 .ptr .align 1 vama_batch_f32_param_3,
	.param .u64 .ptr .align 1 vama_batch_f32_param_4,
	.param .u32 vama_batch_f32_param_5,
	.param .u32 vama_batch_f32_param_6,
	.param .u32 vama_batch_f32_param_7,
	.param .u64 .ptr .align 1 vama_batch_f32_param_8,
	.param .u64 .ptr .align 1 vama_batch_f32_param_9
)
{
	.reg .pred 	%p<69>;
	.reg .b32 	%r<114>;
	.reg .b32 	%f<202>;
	.reg .b64 	%rd<61>;

	ld.param.u64 	%rd14, [vama_batch_f32_param_0];
	ld.param.u64 	%rd10, [vama_batch_f32_param_1];
	ld.param.u64 	%rd11, [vama_batch_f32_param_2];
	ld.param.u64 	%rd12, [vama_batch_f32_param_3];
	ld.param.u64 	%rd13, [vama_batch_f32_param_4];
	ld.param.u32 	%r66, [vama_batch_f32_param_5];
	ld.param.u32 	%r67, [vama_batch_f32_param_6];
	ld.param.u32 	%r68, [vama_batch_f32_param_7];
	ld.param.u64 	%rd15, [vama_batch_f32_param_8];
	ld.param.u64 	%rd16, [vama_batch_f32_param_9];
	cvta.to.global.u64 	%rd1, %rd16;
	cvta.to.global.u64 	%rd2, %rd15;
	cvta.to.global.u64 	%rd3, %rd14;
	mov.u32 	%r1, %ctaid.x;
	setp.ge.s32 	%p1, %r1, %r68;
	setp.lt.s32 	%p2, %r66, 1;
	or.pred  	%p3, %p2, %p1;
	setp.ge.u32 	%p4, %r67, %r66;
	or.pred  	%p5, %p4, %p3;
	@%p5 bra 	$L__BB0_65;
	cvta.to.global.u64 	%rd17, %rd10;
	cvta.to.global.u64 	%rd18, %rd11;
	mul.wide.u32 	%rd19, %r1, 4;
	add.s64 	%rd20, %rd17, %rd19;
	ld.global.nc.u32 	%r2, [%rd20];
	add.s64 	%rd21, %rd18, %rd19;
	ld.global.nc.u32 	%r69, [%rd21];
	min.s32 	%r70, %r2, %r69;
	setp.lt.s32 	%p6, %r70, 1;
	@%p6 bra 	$L__BB0_65;
	cvta.to.global.u64 	%rd22, %rd12;
	add.s64 	%rd24, %rd22, %rd19;
	ld.global.nc.f32 	%f1, [%rd24];
	cvta.to.global.u64 	%rd25, %rd13;
	add.s64 	%rd26, %rd25, %rd19;
	ld.global.nc.f32 	%f2, [%rd26];
	mul.lo.s32 	%r4, %r66, %r1;
	mov.u32 	%r5, %tid.x;
	setp.ge.u32 	%p7, %r5, %r66;
	@%p7 bra 	$L__BB0_5;
	mov.u32 	%r6, %ntid.x;
	mov.u32 	%r92, %r5;
$L__BB0_4:
	add.s32 	%r71, %r92, %r4;
	mul.wide.s32 	%rd27, %r71, 4;
	add.s64 	%rd28, %rd2, %rd27;
	mov.b32 	%r72, 2143289344;
	st.global.u32 	[%rd28], %r72;
	add.s64 	%rd29, %rd1, %rd27;
	st.global.u32 	[%rd29], %r72;
	add.s32 	%r92, %r92, %r6;
	setp.lt.s32 	%p8, %r92, %r66;
	@%p8 bra 	$L__BB0_4;
$L__BB0_5:
	bar.sync 	0;
	setp.ne.s32 	%p9, %r5, 0;
	@%p9 bra 	$L__BB0_65;
	mul.wide.s32 	%rd30, %r67, 4;
	add.s64 	%rd31, %rd3, %rd30;
	ld.global.nc.f32 	%f174, [%rd31];
	add.s32 	%r73, %r4, %r67;
	mul.wide.s32 	%rd32, %r73, 4;
	add.s64 	%rd33, %rd2, %rd32;
	st.global.f32 	[%rd33], %f174;
	add.s32 	%r9, %r2, %r67;
	min.s32 	%r10, %r9, %r66;
	add.s32 	%r102, %r67, 1;
	setp.ge.s32 	%p10, %r102, %r10;
	@%p10 bra 	$L__BB0_23;
	not.b32 	%r12, %r67;
	add.s32 	%r13, %r10, %r12;
	sub.s32 	%r75, %r10, %r67;
	add.s32 	%r76, %r75, -2;
	and.b32  	%r14, %r13, 3;
	setp.lt.u32 	%p11, %r76, 3;
	mov.b32 	%r104, 1;
	@%p11 bra 	$L__BB0_18;
	and.b32  	%r15, %r13, -4;
	mov.b32 	%r104, 1;
$L__BB0_9:
	mul.wide.s32 	%rd34, %r102, 4;
	add.s64 	%rd4, %rd3, %rd34;
	ld.global.nc.f32 	%f15, [%rd4];
	abs.f32 	%f83, %f15;
	setp.equ.f32 	%p12, %f83, 0f7F800000;
	@%p12 bra 	$L__BB0_11;
	cvt.rn.f32.s32 	%f84, %r104;
	add.s32 	%r104, %r104, 1;
	fma.rn.f32 	%f85, %f174, %f84, %f15;
	cvt.rn.f32.s32 	%f86, %r104;
	div.rn.f32 	%f174, %f85, %f86;
$L__BB0_11:
	add.s32 	%r78, %r102, %r4;
	mul.wide.s32 	%rd35, %r78, 4;
	add.s64 	%rd5, %rd2, %rd35;
	st.global.f32 	[%rd5], %f174;
	ld.global.nc.f32 	%f18, [%rd4+4];
	abs.f32 	%f87, %f18;
	setp.equ.f32 	%p13, %f87, 0f7F800000;
	@%p13 bra 	$L__BB0_13;
	cvt.rn.f32.s32 	%f88, %r104;
	add.s32 	%r104, %r104, 1;
	fma.rn.f32 	%f89, %f174, %f88, %f18;
	cvt.rn.f32.s32 	%f90, %r104;
	div.rn.f32 	%f174, %f89, %f90;
$L__BB0_13:
	st.global.f32 	[%rd5+4], %f174;
	ld.global.nc.f32 	%f21, [%rd4+8];
	abs.f32 	%f91, %f21;
	setp.equ.f32 	%p14, %f91, 0f7F800000;
	@%p14 bra 	$L__BB0_15;
	cvt.rn.f32.s32 	%f92, %r104;
	add.s32 	%r104, %r104, 1;
	fma.rn.f32 	%f93, %f174, %f92, %f21;
	cvt.rn.f32.s32 	%f94, %r104;
	div.rn.f32 	%f174, %f93, %f94;
$L__BB0_15:
	st.global.f32 	[%rd5+8], %f174;
	ld.global.nc.f32 	%f24, [%rd4+12];
	abs.f32 	%f95, %f24;
	setp.equ.f32 	%p15, %f95, 0f7F800000;
	@%p15 bra 	$L__BB0_17;
	cvt.rn.f32.s32 	%f96, %r104;
	add.s32 	%r104, %r104, 1;
	fma.rn.f32 	%f97, %f174, %f96, %f24;
	cvt.rn.f32.s32 	%f98, %r104;
	div.rn.f32 	%f174, %f97, %f98;
$L__BB0_17:
	st.global.f32 	[%rd5+12], %f174;
	add.s32 	%r102, %r102, 4;
	add.s32 	%r79, %r102, %r12;
	setp.eq.s32 	%p16, %r79, %r15;
	@%p16 bra 	$L__BB0_18;
	bra.uni 	$L__BB0_9;
$L__BB0_18:
	setp.eq.s32 	%p17, %r14, 0;
	@%p17 bra 	$L__BB0_23;
	mov.b32 	%r97, 0;
$L__BB0_20:
	.pragma "nounroll";
	mul.wide.s32 	%rd36, %r102, 4;
	add.s64 	%rd37, %rd3, %rd36;
	ld.global.nc.f32 	%f7, [%rd37];
	abs.f32 	%f99, %f7;
	setp.equ.f32 	%p18, %f99, 0f7F800000;
	@%p18 bra 	$L__BB0_22;
	cvt.rn.f32.s32 	%f100, %r104;
	add.s32 	%r104, %r104, 1;
	fma.rn.f32 	%f101, %f174, %f100, %f7;
	cvt.rn.f32.s32 	%f102, %r104;
	div.rn.f32 	%f174, %f101, %f102;
$L__BB0_22:
	add.s32 	%r81, %r102, %r4;
	mul.wide.s32 	%rd38, %r81, 4;
	add.s64 	%rd39, %rd2, %rd38;
	st.global.f32 	[%rd39], %f174;
	add.s32 	%r102, %r102, 1;
	add.s32 	%r97, %r97, 1;
	setp.ne.s32 	%p19, %r97, %r14;
	@%p19 bra 	$L__BB0_20;
$L__BB0_23:
	setp.ge.s32 	%p20, %r9, %r66;
	@%p20 bra 	$L__BB0_29;
	sub.s32 	%r82, %r66, %r10;
	and.b32  	%r25, %r82, 3;
	setp.eq.s32 	%p21, %r25, 0;
	mov.u32 	%r101, %r10;
	@%p21 bra 	$L__BB0_27;
	mov.b32 	%r100, 0;
	mov.u32 	%r101, %r10;
$L__BB0_26:
	.pragma "nounroll";
	mul.wide.s32 	%rd40, %r101, 4;
	add.s64 	%rd41, %rd3, %rd40;
	ld.global.nc.f32 	%f103, [%rd41];
	abs.f32 	%f104, %f103;
	setp.equ.f32 	%p22, %f104, 0f7F800000;
	mul.f32 	%f105, %f1, %f103;
	fma.rn.f32 	%f106, %f2, %f174, %f105;
	selp.f32 	%f174, %f174, %f106, %p22;
	add.s32 	%r84, %r101, %r4;
	mul.wide.s32 	%rd42, %r84, 4;
	add.s64 	%rd43, %rd2, %rd42;
	st.global.f32 	[%rd43], %f174;
	add.s32 	%r101, %r101, 1;
	add.s32 	%r100, %r100, 1;
	setp.ne.s32 	%p23, %r100, %r25;
	@%p23 bra 	$L__BB0_26;
$L__BB0_27:
	sub.s32 	%r85, %r10, %r66;
	setp.gt.u32 	%p24, %r85, -4;
	@%p24 bra 	$L__BB0_29;
$L__BB0_28:
	mul.wide.s32 	%rd44, %r101, 4;
	add.s64 	%rd45, %rd3, %rd44;
	ld.global.nc.f32 	%f107, [%rd45];
	abs.f32 	%f108, %f107;
	setp.equ.f32 	%p25, %f108, 0f7F800000;
	mul.f32 	%f109, %f1, %f107;
	fma.rn.f32 	%f110, %f2, %f174, %f109;
	selp.f32 	%f111, %f174, %f110, %p25;
	add.s32 	%r86, %r101, %r4;
	mul.wide.s32 	%rd46, %r86, 4;
	add.s64 	%rd47, %rd2, %rd46;
	st.global.f32 	[%rd47], %f111;
	ld.global.nc.f32 	%f112, [%rd45+4];
	abs.f32 	%f113, %f112;
	setp.equ.f32 	%p26, %f113, 0f7F800000;
	mul.f32 	%f114, %f1, %f112;
	fma.rn.f32 	%f115, %f2, %f111, %f114;
	selp.f32 	%f116, %f111, %f115, %p26;
	st.global.f32 	[%rd47+4], %f116;
	ld.global.nc.f32 	%f117, [%rd45+8];
	abs.f32 	%f118, %f117;
	setp.equ.f32 	%p27, %f118, 0f7F800000;
	mul.f32 	%f119, %f1, %f117;
	fma.rn.f32 	%f120, %f2, %f116, %f119;
	selp.f32 	%f121, %f116, %f120, %p27;
	st.global.f32 	[%rd47+8], %f121;
	ld.global.nc.f32 	%f122, [%rd45+12];
	abs.f32 	%f123, %f122;
	setp.equ.f32 	%p28, %f123, 0f7F800000;
	mul.f32 	%f124, %f1, %f122;
	fma.rn.f32 	%f125, %f2, %f121, %f124;
	selp.f32 	%f174, %f121, %f125, %p28;
	st.global.f32 	[%rd47+12], %f174;
	add.s32 	%r101, %r101, 4;
	setp.ne.s32 	%p29, %r101, %r66;
	@%p29 bra 	$L__BB0_28;
$L__BB0_29:
	max.s32 	%r44, %r2, %r69;
	add.s32 	%r45, %r44, %r67;
	setp.gt.s32 	%p30, %r45, %r66;
	@%p30 bra 	$L__BB0_65;
	add.s32 	%r110, %r45, -1;
	mov.b32 	%r109, 0;
	cvt.u64.u32 	%rd50, %r4;
$L__BB0_31:
	add.s32 	%r88, %r44, %r109;
	min.s32 	%r49, %r69, %r88;
	add.s32 	%r50, %r110, %r4;
	mul.wide.s32 	%rd48, %r50, 4;
	add.s64 	%rd49, %rd2, %rd48;
	ld.global.f32 	%f29, [%rd49];
	abs.f32 	%f127, %f29;
	setp.equ.f32 	%p31, %f127, 0f7F800000;
	mov.f32 	%f201, 0f7FC00000;
	@%p31 bra 	$L__BB0_64;
	add.s32 	%r51, %r110, 1;
	sub.s32 	%r89, %r51, %r67;
	min.s32 	%r52, %r89, %r69;
	setp.lt.s32 	%p32, %r52, 1;
	@%p32 bra 	$L__BB0_64;
	sub.s32 	%r53, %r51, %r52;
	setp.gt.s32 	%p33, %r53, %r110;
	mov.f32 	%f194, 0f7F800000;
	mov.f32 	%f193, 0fFF800000;
	@%p33 bra 	$L__BB0_62;
	and.b32  	%r54, %r49, 3;
	setp.eq.s32 	%p34, %r54, 0;
	mov.f32 	%f193, 0fFF800000;
	mov.f32 	%f194, 0f7F800000;
	mov.f32 	%f163, 0fFF800000;
	mov.f32 	%f164, 0f7F800000;
	mov.u32 	%r111, %r53;
	@%p34 bra 	$L__BB0_47;
	cvt.u64.u32 	%rd51, %r52;
	cvt.s64.s32 	%rd52, %r110;
	sub.s64 	%rd53, %rd52, %rd51;
	add.s64 	%rd54, %rd53, %rd50;
	shl.b64 	%rd55, %rd54, 2;
	add.s64 	%rd6, %rd2, %rd55;
	ld.global.f32 	%f30, [%rd6+4];
	abs.f32 	%f136, %f30;
	setp.equ.f32 	%p35, %f136, 0f7F800000;
	shl.b64 	%rd56, %rd53, 2;
	add.s64 	%rd7, %rd3, %rd56;
	mov.f32 	%f193, %f163;
	mov.f32 	%f194, %f164;
	@%p35 bra 	$L__BB0_38;
	ld.global.nc.f32 	%f31, [%rd7+4];
	abs.f32 	%f139, %f31;
	setp.equ.f32 	%p36, %f139, 0f7F800000;
	@%p36 bra 	$L__BB0_38;
	sub.f32 	%f140, %f31, %f30;
	max.f32 	%f193, %f140, 0fFF800000;
	min.f32 	%f194, %f140, 0f7F800000;
$L__BB0_38:
	add.s32 	%r111, %r53, 1;
	setp.eq.s32 	%p37, %r54, 1;
	@%p37 bra 	$L__BB0_47;
	ld.global.f32 	%f36, [%rd6+8];
	abs.f32 	%f141, %f36;
	setp.equ.f32 	%p38, %f141, 0f7F800000;
	@%p38 bra 	$L__BB0_42;
	ld.global.nc.f32 	%f37, [%rd7+8];
	abs.f32 	%f142, %f37;
	setp.equ.f32 	%p39, %f142, 0f7F800000;
	@%p39 bra 	$L__BB0_42;
	sub.f32 	%f143, %f37, %f36;
	setp.gt.f32 	%p40, %f143, %f193;
	selp.f32 	%f193, %f143, %f193, %p40;
	setp.lt.f32 	%p41, %f143, %f194;
	selp.f32 	%f194, %f143, %f194, %p41;
$L__BB0_42:
	add.s32 	%r111, %r53, 2;
	setp.eq.s32 	%p42, %r54, 2;
	@%p42 bra 	$L__BB0_47;
	ld.global.f32 	%f42, [%rd6+12];
	abs.f32 	%f144, %f42;
	setp.equ.f32 	%p43, %f144, 0f7F800000;
	@%p43 bra 	$L__BB0_46;
	ld.global.nc.f32 	%f43, [%rd7+12];
	abs.f32 	%f145, %f43;
	setp.equ.f32 	%p44, %f145, 0f7F800000;
	@%p44 bra 	$L__BB0_46;
	sub.f32 	%f146, %f43, %f42;
	setp.gt.f32 	%p45, %f146, %f193;
	selp.f32 	%f193, %f146, %f193, %p45;
	setp.lt.f32 	%p46, %f146, %f194;
	selp.f32 	%f194, %f146, %f194, %p46;
$L__BB0_46:
	add.s32 	%r111, %r53, 3;
$L__BB0_47:
	add.s32 	%r90, %r49, -1;
	setp.lt.u32 	%p47, %r90, 3;
	@%p47 bra 	$L__BB0_62;
	add.s32 	%r112, %r4, %r111;
$L__BB0_49:
	mov.u32 	%r61, %r111;
	mul.wide.s32 	%rd57, %r112, 4;
	add.s64 	%rd8, %rd2, %rd57;
	ld.global.f32 	%f54, [%rd8];
	abs.f32 	%f147, %f54;
	setp.equ.f32 	%p48, %f147, 0f7F800000;
	mul.wide.s32 	%rd58, %r61, 4;
	add.s64 	%rd9, %rd3, %rd58;
	@%p48 bra 	$L__BB0_52;
	ld.global.nc.f32 	%f55, [%rd9];
	abs.f32 	%f148, %f55;
	setp.equ.f32 	%p49, %f148, 0f7F800000;
	@%p49 bra 	$L__BB0_52;
	sub.f32 	%f149, %f55, %f54;
	setp.gt.f32 	%p50, %f149, %f193;
	selp.f32 	%f193, %f149, %f193, %p50;
	setp.lt.f32 	%p51, %f149, %f194;
	selp.f32 	%f194, %f149, %f194, %p51;
$L__BB0_52:
	ld.global.f32 	%f60, [%rd8+4];
	abs.f32 	%f150, %f60;
	setp.equ.f32 	%p52, %f150, 0f7F800000;
	@%p52 bra 	$L__BB0_55;
	ld.global.nc.f32 	%f61, [%rd9+4];
	abs.f32 	%f151, %f61;
	setp.equ.f32 	%p53, %f151, 0f7F800000;
	@%p53 bra 	$L__BB0_55;
	sub.f32 	%f152, %f61, %f60;
	setp.gt.f32 	%p54, %f152, %f193;
	selp.f32 	%f193, %f152, %f193, %p54;
	setp.lt.f32 	%p55, %f152, %f194;
	selp.f32 	%f194, %f152, %f194, %p55;
$L__BB0_55:
	ld.global.f32 	%f66, [%rd8+8];
	abs.f32 	%f153, %f66;
	setp.equ.f32 	%p56, %f153, 0f7F800000;
	@%p56 bra 	$L__BB0_58;
	ld.global.nc.f32 	%f67, [%rd9+8];
	abs.f32 	%f154, %f67;
	setp.equ.f32 	%p57, %f154, 0f7F800000;
	@%p57 bra 	$L__BB0_58;
	sub.f32 	%f155, %f67, %f66;
	setp.gt.f32 	%p58, %f155, %f193;
	selp.f32 	%f193, %f155, %f193, %p58;
	setp.lt.f32 	%p59, %f155, %f194;
	selp.f32 	%f194, %f155, %f194, %p59;
$L__BB0_58:
	ld.global.f32 	%f72, [%rd8+12];
	abs.f32 	%f156, %f72;
	setp.equ.f32 	%p60, %f156, 0f7F800000;
	@%p60 bra 	$L__BB0_61;
	ld.global.nc.f32 	%f73, [%rd9+12];
	abs.f32 	%f157, %f73;
	setp.equ.f32 	%p61, %f157, 0f7F800000;
	@%p61 bra 	$L__BB0_61;
	sub.f32 	%f158, %f73, %f72;
	setp.gt.f32 	%p62, %f158, %f193;
	selp.f32 	%f193, %f158, %f193, %p62;
	setp.lt.f32 	%p63, %f158, %f194;
	selp.f32 	%f194, %f158, %f194, %p63;
$L__BB0_61:
	add.s32 	%r111, %r61, 4;
	add.s32 	%r91, %r61, 3;
	add.s32 	%r112, %r112, 4;
	setp.lt.s32 	%p64, %r91, %r110;
	@%p64 bra 	$L__BB0_49;
$L__BB0_62:
	abs.f32 	%f159, %f193;
	setp.equ.f32 	%p65, %f159, 0f7F800000;
	abs.f32 	%f160, %f194;
	setp.equ.f32 	%p66, %f160, 0f7F800000;
	or.pred  	%p67, %p65, %p66;
	mov.f32 	%f201, %f29;
	@%p67 bra 	$L__BB0_64;
	add.f32 	%f162, %f193, %f194;
	fma.rn.f32 	%f201, %f162, 0f3F000000, %f29;
$L__BB0_64:
	add.s64 	%rd60, %rd1, %rd48;
	st.global.f32 	[%rd60], %f201;
	add.s32 	%r110, %r110, 1;
	setp.ne.s32 	%p68, %r110, %r66;
	add.s32 	%r109, %r109, 1;
	@%p68 bra 	$L__BB0_31;
$L__BB0_65:
	ret;

}
	// .globl	vama_many_series_one_param_f32
.visible .entry vama_many_series_one_param_f32(
	.param .u64 .ptr .align 1 vama_many_series_one_param_f32_param_0,
	.param .u64 .ptr .align 1 vama_many_series_one_param_f32_param_1,
	.param .u32 vama_many_series_one_param_f32_param_2,
	.param .u32 vama_many_series_one_param_f32_param_3,
	.param .f32 vama_many_series_one_param_f32_param_4,
	.param .f32 vama_many_series_one_param_f32_param_5,
	.param .u32 vama_many_series_one_param_f32_param_6,
	.param .u32 vama_many_series_one_param_f32_param_7,
	.param .u64 .ptr .align 1 vama_many_series_one_param_f32_param_8,
	.param .u64 .ptr .align 1 vama_many_series_one_param_f32_param_9
)
{
	.reg .pred 	%p<70>;
	.reg .b32 	%r<143>;
	.reg .b32 	%f<203>;
	.reg .b64 	%rd<86>;

	ld.param.u64 	%rd12, [vama_many_series_one_param_f32_param_0];
	ld.param.u64 	%rd11, [vama_many_series_one_param_f32_param_1];
	ld.param.u32 	%r83, [vama_many_series_one_param_f32_param_2];
	ld.param.u32 	%r84, [vama_many_series_one_param_f32_param_3];
	ld.param.f32 	%f80, [vama_many_series_one_param_f32_param_4];
	ld.param.f32 	%f81, [vama_many_series_one_param_f32_param_5];
	ld.param.u32 	%r85, [vama_many_series_one_param_f32_param_6];
	ld.param.u32 	%r86, [vama_many_series_one_param_f32_param_7];
	ld.param.u64 	%rd13, [vama_many_series_one_param_f32_param_8];
	ld.param.u64 	%rd14, [vama_many_series_one_param_f32_param_9];
	cvta.to.global.u64 	%rd1, %rd14;
	cvta.to.global.u64 	%rd2, %rd13;
	cvta.to.global.u64 	%rd3, %rd12;
	mov.u32 	%r1, %ctaid.y;
	setp.ge.s32 	%p1, %r1, %r85;
	@%p1 bra 	$L__BB1_72;
	mov.u32 	%r2, %tid.x;
	setp.ge.s32 	%p2, %r2, %r86;
	@%p2 bra 	$L__BB1_4;
	mov.u32 	%r3, %ntid.x;
	mov.u32 	%r117, %r2;
$L__BB1_3:
	mad.lo.s32 	%r87, %r117, %r85, %r1;
	mul.wide.s32 	%rd15, %r87, 4;
	add.s64 	%rd16, %rd2, %rd15;
	mov.b32 	%r88, 2143289344;
	st.global.u32 	[%rd16], %r88;
	add.s64 	%rd17, %rd1, %rd15;
	st.global.u32 	[%rd17], %r88;
	add.s32 	%r117, %r117, %r3;
	setp.lt.s32 	%p3, %r117, %r86;
	@%p3 bra 	$L__BB1_3;
$L__BB1_4:
	bar.sync 	0;
	setp.ne.s32 	%p4, %r2, 0;
	@%p4 bra 	$L__BB1_72;
	min.s32 	%r89, %r83, %r84;
	min.s32 	%r90, %r89, %r86;
	setp.lt.s32 	%p5, %r90, 1;
	@%p5 bra 	$L__BB1_72;
	cvta.to.global.u64 	%rd18, %rd11;
	mul.wide.u32 	%rd19, %r1, 4;
	add.s64 	%rd20, %rd18, %rd19;
	ld.global.nc.u32 	%r6, [%rd20];
	setp.ge.u32 	%p6, %r6, %r86;
	@%p6 bra 	$L__BB1_72;
	mad.lo.s32 	%r7, %r6, %r85, %r1;
	mul.wide.u32 	%rd21, %r7, 4;
	add.s64 	%rd22, %rd3, %rd21;
	ld.global.nc.f32 	%f1, [%rd22];
	abs.f32 	%f82, %f1;
	setp.ne.f32 	%p7, %f82, 0f7F800000;
	mov.f32 	%f176, %f1;
	@%p7 bra 	$L__BB1_11;
	mov.u32 	%r118, %r6;
$L__BB1_9:
	add.s32 	%r118, %r118, 1;
	setp.ge.s32 	%p8, %r118, %r86;
	mov.f32 	%f176, %f1;
	@%p8 bra 	$L__BB1_11;
	mad.lo.s32 	%r91, %r118, %r85, %r1;
	mul.wide.u32 	%rd23, %r91, 4;
	add.s64 	%rd24, %rd3, %rd23;
	ld.global.nc.f32 	%f176, [%rd24];
	abs.f32 	%f83, %f176;
	setp.equ.f32 	%p9, %f83, 0f7F800000;
	@%p9 bra 	$L__BB1_9;
$L__BB1_11:
	abs.f32 	%f84, %f176;
	setp.equ.f32 	%p10, %f84, 0f7F800000;
	@%p10 bra 	$L__BB1_72;
	add.s64 	%rd26, %rd2, %rd21;
	st.global.f32 	[%rd26], %f176;
	add.s32 	%r10, %r6, %r83;
	min.s32 	%r11, %r10, %r86;
	add.s32 	%r128, %r6, 1;
	setp.ge.s32 	%p11, %r128, %r11;
	@%p11 bra 	$L__BB1_29;
	not.b32 	%r13, %r6;
	add.s32 	%r14, %r11, %r13;
	sub.s32 	%r93, %r11, %r6;
	add.s32 	%r94, %r93, -2;
	and.b32  	%r15, %r14, 3;
	setp.lt.u32 	%p12, %r94, 3;
	mov.b32 	%r130, 1;
	@%p12 bra 	$L__BB1_24;
	and.b32  	%r16, %r14, -4;
	mov.b32 	%r130, 1;
$L__BB1_15:
	mad.lo.s32 	%r35, %r128, %r85, %r1;
	mul.wide.u32 	%rd27, %r35, 4;
	add.s64 	%rd28, %rd3, %rd27;
	ld.global.nc.f32 	%f15, [%rd28];
	abs.f32 	%f86, %f15;
	setp.equ.f32 	%p13, %f86, 0f7F800000;
	@%p13 bra 	$L__BB1_17;
	cvt.rn.f32.s32 	%f87, %r130;
	add.s32 	%r130, %r130, 1;
	fma.rn.f32 	%f88, %f176, %f87, %f15;
	cvt.rn.f32.s32 	%f89, %r130;
	div.rn.f32 	%f176, %f88, %f89;
$L__BB1_17:
	add.s64 	%rd30, %rd2, %rd27;
	st.global.f32 	[%rd30], %f176;
	add.s32 	%r38, %r35, %r85;
	mul.wide.u32 	%rd31, %r38, 4;
	add.s64 	%rd32, %rd3, %rd31;
	ld.global.nc.f32 	%f18, [%rd32];
	abs.f32 	%f90, %f18;
	setp.equ.f32 	%p14, %f90, 0f7F800000;
	@%p14 bra 	$L__BB1_19;
	cvt.rn.f32.s32 	%f91, %r130;
	add.s32 	%r130, %r130, 1;
	fma.rn.f32 	%f92, %f176, %f91, %f18;
	cvt.rn.f32.s32 	%f93, %r130;
	div.rn.f32 	%f176, %f92, %f93;
$L__BB1_19:
	add.s64 	%rd34, %rd2, %rd31;
	st.global.f32 	[%rd34], %f176;
	add.s32 	%r41, %r38, %r85;
	mul.wide.u32 	%rd35, %r41, 4;
	add.s64 	%rd36, %rd3, %rd35;
	ld.global.nc.f32 	%f21, [%rd36];
	abs.f32 	%f94, %f21;
	setp.equ.f32 	%p15, %f94, 0f7F800000;
	@%p15 bra 	$L__BB1_21;
	cvt.rn.f32.s32 	%f95, %r130;
	add.s32 	%r130, %r130, 1;
	fma.rn.f32 	%f96, %f176, %f95, %f21;
	cvt.rn.f32.s32 	%f97, %r130;
	div.rn.f32 	%f176, %f96, %f97;
$L__BB1_21:
	add.s64 	%rd38, %rd2, %rd35;
	st.global.f32 	[%rd38], %f176;
	add.s32 	%r44, %r41, %r85;
	mul.wide.u32 	%rd39, %r44, 4;
	add.s64 	%rd40, %rd3, %rd39;
	ld.global.nc.f32 	%f24, [%rd40];
	abs.f32 	%f98, %f24;
	setp.equ.f32 	%p16, %f98, 0f7F800000;
	@%p16 bra 	$L__BB1_23;
	cvt.rn.f32.s32 	%f99, %r130;
	add.s32 	%r130, %r130, 1;
	fma.rn.f32 	%f100, %f176, %f99, %f24;
	cvt.rn.f32.s32 	%f101, %r130;
	div.rn.f32 	%f176, %f100, %f101;
$L__BB1_23:
	add.s64 	%rd42, %rd2, %rd39;
	st.global.f32 	[%rd42], %f176;
	add.s32 	%r128, %r128, 4;
	add.s32 	%r96, %r128, %r13;
	setp.eq.s32 	%p17, %r96, %r16;
	@%p17 bra 	$L__BB1_24;
	bra.uni 	$L__BB1_15;
$L__BB1_24:
	setp.eq.s32 	%p18, %r15, 0;
	@%p18 bra 	$L__BB1_29;
	mov.b32 	%r123, 0;
$L__BB1_26:
	.pragma "nounroll";
	mad.lo.s32 	%r22, %r128, %r85, %r1;
	mul.wide.u32 	%rd43, %r22, 4;
	add.s64 	%rd44, %rd3, %rd43;
	ld.global.nc.f32 	%f7, [%rd44];
	abs.f32 	%f102, %f7;
	setp.equ.f32 	%p19, %f102, 0f7F800000;
	@%p19 bra 	$L__BB1_28;
	cvt.rn.f32.s32 	%f103, %r130;
	add.s32 	%r130, %r130, 1;
	fma.rn.f32 	%f104, %f176, %f103, %f7;
	cvt.rn.f32.s32 	%f105, %r130;
	div.rn.f32 	%f176, %f104, %f105;
$L__BB1_28:
	add.s64 	%rd46, %rd2, %rd43;
	st.global.f32 	[%rd46], %f176;
	add.s32 	%r128, %r128, 1;
	add.s32 	%r123, %r123, 1;
	setp.ne.s32 	%p20, %r123, %r15;
	@%p20 bra 	$L__BB1_26;
$L__BB1_29:
	setp.ge.s32 	%p21, %r10, %r86;
	@%p21 bra 	$L__BB1_35;
	sub.s32 	%r98, %r86, %r11;
	and.b32  	%r27, %r98, 3;
	setp.eq.s32 	%p22, %r27, 0;
	mov.u32 	%r127, %r11;
	@%p22 bra 	$L__BB1_33;
	mov.b32 	%r126, 0;
	mov.u32 	%r127, %r11;
$L__BB1_32:
	.pragma "nounroll";
	mad.lo.s32 	%r100, %r127, %r85, %r1;
	mul.wide.u32 	%rd47, %r100, 4;
	add.s64 	%rd48, %rd3, %rd47;
	ld.global.nc.f32 	%f106, [%rd48];
	abs.f32 	%f107, %f106;
	setp.equ.f32 	%p23, %f107, 0f7F800000;
	mul.f32 	%f108, %f80, %f106;
	fma.rn.f32 	%f109, %f81, %f176, %f108;
	selp.f32 	%f176, %f176, %f109, %p23;
	add.s64 	%rd49, %rd2, %rd47;
	st.global.f32 	[%rd49], %f176;
	add.s32 	%r127, %r127, 1;
	add.s32 	%r126, %r126, 1;
	setp.ne.s32 	%p24, %r126, %r27;
	@%p24 bra 	$L__BB1_32;
$L__BB1_33:
	sub.s32 	%r101, %r11, %r86;
	setp.gt.u32 	%p25, %r101, -4;
	@%p25 bra 	$L__BB1_35;
$L__BB1_34:
	mad.lo.s32 	%r102, %r127, %r85, %r1;
	mul.wide.u32 	%rd50, %r102, 4;
	add.s64 	%rd51, %rd3, %rd50;
	ld.global.nc.f32 	%f110, [%rd51];
	abs.f32 	%f111, %f110;
	setp.equ.f32 	%p26, %f111, 0f7F800000;
	mul.f32 	%f112, %f80, %f110;
	fma.rn.f32 	%f113, %f81, %f176, %f112;
	selp.f32 	%f114, %f176, %f113, %p26;
	add.s64 	%rd52, %rd2, %rd50;
	st.global.f32 	[%rd52], %f114;
	add.s32 	%r103, %r102, %r85;
	mul.wide.u32 	%rd53, %r103, 4;
	add.s64 	%rd54, %rd3, %rd53;
	ld.global.nc.f32 	%f115, [%rd54];
	abs.f32 	%f116, %f115;
	setp.equ.f32 	%p27, %f116, 0f7F800000;
	mul.f32 	%f117, %f80, %f115;
	fma.rn.f32 	%f118, %f81, %f114, %f117;
	selp.f32 	%f119, %f114, %f118, %p27;
	add.s64 	%rd55, %rd2, %rd53;
	st.global.f32 	[%rd55], %f119;
	add.s32 	%r104, %r103, %r85;
	mul.wide.u32 	%rd56, %r104, 4;
	add.s64 	%rd57, %rd3, %rd56;
	ld.global.nc.f32 	%f120, [%rd57];
	abs.f32 	%f121, %f120;
	setp.equ.f32 	%p28, %f121, 0f7F800000;
	mul.f32 	%f122, %f80, %f120;
	fma.rn.f32 	%f123, %f81, %f119, %f122;
	selp.f32 	%f124, %f119, %f123, %p28;
	add.s64 	%rd58, %rd2, %rd56;
	st.global.f32 	[%rd58], %f124;
	add.s32 	%r105, %r104, %r85;
	mul.wide.u32 	%rd59, %r105, 4;
	add.s64 	%rd60, %rd3, %rd59;
	ld.global.nc.f32 	%f125, [%rd60];
	abs.f32 	%f126, %f125;
	setp.equ.f32 	%p29, %f126, 0f7F800000;
	mul.f32 	%f127, %f80, %f125;
	fma.rn.f32 	%f128, %f81, %f124, %f127;
	selp.f32 	%f176, %f124, %f128, %p29;
	add.s64 	%rd61, %rd2, %rd59;
	st.global.f32 	[%rd61], %f176;
	add.s32 	%r127, %r127, 4;
	setp.ne.s32 	%p30, %r127, %r86;
	@%p30 bra 	$L__BB1_34;
$L__BB1_35:
	max.s32 	%r50, %r83, %r84;
	add.s32 	%r51, %r6, %r50;
	setp.gt.s32 	%p31, %r51, %r86;
	@%p31 bra 	$L__BB1_72;
	add.s32 	%r136, %r51, -1;
	mov.b32 	%r135, 0;
	mul.wide.s32 	%rd8, %r85, 4;
$L__BB1_37:
	add.s32 	%r107, %r50, %r135;
	min.s32 	%r55, %r84, %r107;
	mad.lo.s32 	%r56, %r136, %r85, %r1;
	mul.wide.u32 	%rd62, %r56, 4;
	add.s64 	%rd63, %rd2, %rd62;
	ld.global.f32 	%f29, [%rd63];
	abs.f32 	%f129, %f29;
	setp.equ.f32 	%p32, %f129, 0f7F800000;
	@%p32 bra 	$L__BB1_71;
	add.s32 	%r57, %r136, 1;
	sub.s32 	%r108, %r57, %r6;
	min.s32 	%r58, %r108, %r84;
	setp.lt.s32 	%p33, %r58, 1;
	@%p33 bra 	$L__BB1_71;
	sub.s32 	%r59, %r57, %r58;
	setp.gt.s32 	%p34, %r59, %r136;
	mov.f32 	%f196, 0f7F800000;
	mov.f32 	%f195, 0fFF800000;
	@%p34 bra 	$L__BB1_68;
	and.b32  	%r60, %r55, 3;
	setp.eq.s32 	%p35, %r60, 0;
	mov.f32 	%f195, 0fFF800000;
	mov.f32 	%f196, 0f7F800000;
	mov.f32 	%f165, 0fFF800000;
	mov.f32 	%f166, 0f7F800000;
	mov.u32 	%r137, %r59;
	@%p35 bra 	$L__BB1_53;
	mad.lo.s32 	%r61, %r59, %r85, %r1;
	mul.wide.s32 	%rd64, %r61, 4;
	add.s64 	%rd4, %rd2, %rd64;
	ld.global.f32 	%f30, [%rd4];
	abs.f32 	%f137, %f30;
	setp.equ.f32 	%p36, %f137, 0f7F800000;
	mov.f32 	%f195, %f165;
	mov.f32 	%f196, %f166;
	@%p36 bra 	$L__BB1_44;
	mul.wide.s32 	%rd65, %r61, 4;
	add.s64 	%rd66, %rd3, %rd65;
	ld.global.nc.f32 	%f31, [%rd66];
	abs.f32 	%f140, %f31;
	setp.equ.f32 	%p37, %f140, 0f7F800000;
	@%p37 bra 	$L__BB1_44;
	sub.f32 	%f141, %f31, %f30;
	max.f32 	%f195, %f141, 0fFF800000;
	min.f32 	%f196, %f141, 0f7F800000;
$L__BB1_44:
	add.s32 	%r137, %r59, 1;
	setp.eq.s32 	%p38, %r60, 1;
	@%p38 bra 	$L__BB1_53;
	add.s32 	%r63, %r61, %r85;
	add.s64 	%rd6, %rd4, %rd8;
	ld.global.f32 	%f36, [%rd6];
	abs.f32 	%f142, %f36;
	setp.equ.f32 	%p39, %f142, 0f7F800000;
	@%p39 bra 	$L__BB1_48;
	mul.wide.s32 	%rd67, %r63, 4;
	add.s64 	%rd68, %rd3, %rd67;
	ld.global.nc.f32 	%f37, [%rd68];
	abs.f32 	%f143, %f37;
	setp.equ.f32 	%p40, %f143, 0f7F800000;
	@%p40 bra 	$L__BB1_48;
	sub.f32 	%f144, %f37, %f36;
	setp.gt.f32 	%p41, %f144, %f195;
	selp.f32 	%f195, %f144, %f195, %p41;
	setp.lt.f32 	%p42, %f144, %f196;
	selp.f32 	%f196, %f144, %f196, %p42;
$L__BB1_48:
	add.s32 	%r137, %r59, 2;
	setp.eq.s32 	%p43, %r60, 2;
	@%p43 bra 	$L__BB1_53;
	add.s64 	%rd69, %rd6, %rd8;
	ld.global.f32 	%f42, [%rd69];
	abs.f32 	%f145, %f42;
	setp.equ.f32 	%p44, %f145, 0f7F800000;
	@%p44 bra 	$L__BB1_52;
	add.s32 	%r109, %r63, %r85;
	mul.wide.s32 	%rd70, %r109, 4;
	add.s64 	%rd71, %rd3, %rd70;
	ld.global.nc.f32 	%f43, [%rd71];
	abs.f32 	%f146, %f43;
	setp.equ.f32 	%p45, %f146, 0f7F800000;
	@%p45 bra 	$L__BB1_52;
	sub.f32 	%f147, %f43, %f42;
	setp.gt.f32 	%p46, %f147, %f195;
	selp.f32 	%f195, %f147, %f195, %p46;
	setp.lt.f32 	%p47, %f147, %f196;
	selp.f32 	%f196, %f147, %f196, %p47;
$L__BB1_52:
	add.s32 	%r137, %r59, 3;
$L__BB1_53:
	add.s32 	%r110, %r55, -1;
	setp.lt.u32 	%p48, %r110, 3;
	@%p48 bra 	$L__BB1_68;
	mul.lo.s32 	%r111, %r85, %r137;
	add.s32 	%r112, %r111, %r85;
	add.s32 	%r141, %r1, %r112;
	add.s32 	%r113, %r137, 2;
	mad.lo.s32 	%r140, %r85, %r113, %r1;
	add.s32 	%r114, %r137, 3;
	mad.lo.s32 	%r139, %r85, %r114, %r1;
	add.s32 	%r138, %r1, %r111;
$L__BB1_55:
	mov.u32 	%r75, %r137;
	mul.wide.s32 	%rd72, %r138, 4;
	add.s64 	%rd7, %rd2, %rd72;
	ld.global.f32 	%f54, [%rd7];
	abs.f32 	%f148, %f54;
	setp.equ.f32 	%p49, %f148, 0f7F800000;
	@%p49 bra 	$L__BB1_58;
	mul.wide.s32 	%rd73, %r138, 4;
	add.s64 	%rd74, %rd3, %rd73;
	ld.global.nc.f32 	%f55, [%rd74];
	abs.f32 	%f149, %f55;
	setp.equ.f32 	%p50, %f149, 0f7F800000;
	@%p50 bra 	$L__BB1_58;
	sub.f32 	%f150, %f55, %f54;
	setp.gt.f32 	%p51, %f150, %f195;
	selp.f32 	%f195, %f150, %f195, %p51;
	setp.lt.f32 	%p52, %f150, %f196;
	selp.f32 	%f196, %f150, %f196, %p52;
$L__BB1_58:
	add.s64 	%rd9, %rd7, %rd8;
	ld.global.f32 	%f60, [%rd9];
	abs.f32 	%f151, %f60;
	setp.equ.f32 	%p53, %f151, 0f7F800000;
	@%p53 bra 	$L__BB1_61;
	mul.wide.s32 	%rd75, %r141, 4;
	add.s64 	%rd76, %rd3, %rd75;
	ld.global.nc.f32 	%f61, [%rd76];
	abs.f32 	%f152, %f61;
	setp.equ.f32 	%p54, %f152, 0f7F800000;
	@%p54 bra 	$L__BB1_61;
	sub.f32 	%f153, %f61, %f60;
	setp.gt.f32 	%p55, %f153, %f195;
	selp.f32 	%f195, %f153, %f195, %p55;
	setp.lt.f32 	%p56, %f153, %f196;
	selp.f32 	%f196, %f153, %f196, %p56;
$L__BB1_61:
	add.s64 	%rd10, %rd9, %rd8;
	ld.global.f32 	%f66, [%rd10];
	abs.f32 	%f154, %f66;
	setp.equ.f32 	%p57, %f154, 0f7F800000;
	@%p57 bra 	$L__BB1_64;
	mul.wide.s32 	%rd77, %r140, 4;
	add.s64 	%rd78, %rd3, %rd77;
	ld.global.nc.f32 	%f67, [%rd78];
	abs.f32 	%f155, %f67;
	setp.equ.f32 	%p58, %f155, 0f7F800000;
	@%p58 bra 	$L__BB1_64;
	sub.f32 	%f156, %f67, %f66;
	setp.gt.f32 	%p59, %f156, %f195;
	selp.f32 	%f195, %f156, %f195, %p59;
	setp.lt.f32 	%p60, %f156, %f196;
	selp.f32 	%f196, %f156, %f196, %p60;
$L__BB1_64:
	add.s64 	%rd79, %rd10, %rd8;
	ld.global.f32 	%f72, [%rd79];
	abs.f32 	%f157, %f72;
	setp.equ.f32 	%p61, %f157, 0f7F800000;
	@%p61 bra 	$L__BB1_67;
	mul.wide.s32 	%rd80, %r139, 4;
	add.s64 	%rd81, %rd3, %rd80;
	ld.global.nc.f32 	%f73, [%rd81];
	abs.f32 	%f158, %f73;
	setp.equ.f32 	%p62, %f158, 0f7F800000;
	@%p62 bra 	$L__BB1_67;
	sub.f32 	%f159, %f73, %f72;
	setp.gt.f32 	%p63, %f159, %f195;
	selp.f32 	%f195, %f159, %f195, %p63;
	setp.lt.f32 	%p64, %f159, %f196;
	selp.f32 	%f196, %f159, %f196, %p64;
$L__BB1_67:
	add.s32 	%r137, %r75, 4;
	add.s32 	%r115, %r75, 3;
	shl.b32 	%r116, %r85, 2;
	add.s32 	%r141, %r141, %r116;
	add.s32 	%r140, %r140, %r116;
	add.s32 	%r139, %r139, %r116;
	add.s32 	%r138, %r138, %r116;
	setp.lt.s32 	%p65, %r115, %r136;
	@%p65 bra 	$L__BB1_55;
$L__BB1_68:
	abs.f32 	%f160, %f195;
	setp.ne.f32 	%p66, %f160, 0f7F800000;
	abs.f32 	%f161, %f196;
	setp.ne.f32 	%p67, %f161, 0f7F800000;
	and.pred  	%p68, %p66, %p67;
	@%p68 bra 	$L__BB1_70;
	mul.wide.u32 	%rd84, %r56, 4;
	add.s64 	%rd85, %rd1, %rd84;
	st.global.f32 	[%rd85], %f29;
	bra.uni 	$L__BB1_71;
$L__BB1_70:
	add.f32 	%f163, %f195, %f196;
	fma.rn.f32 	%f164, %f163, 0f3F000000, %f29;
	mul.wide.u32 	%rd82, %r56, 4;
	add.s64 	%rd83, %rd1, %rd82;
	st.global.f32 	[%rd83], %f164;
$L__BB1_71:
	add.s32 	%r136, %r136, 1;
	setp.ne.s32 	%p69, %r136, %r86;
	add.s32 	%r135, %r135, 1;
	@%p69 bra 	$L__BB1_37;
$L__BB1_72:
	ret;

}


// ===== COMPILED SASS (sm_100) =====

	.target	sm_100

	.elftype	@"ET_EXEC"


//--------------------- .note.nv.tkinfo           --------------------------
	.section	.note.nv.tkinfo,"",@"SHT_NOTE"
	.sectionflags	@"SHF_NOTE_NV_TKINFO"
	.tkinfo
        /*0018*/ 	.word	0x00000002
        /*0030*/ 	.string	""
        /*0030*/ 	.string	"ptxas"
        /*0030*/ 	.string	"Cuda compilation tools, release 13.0, V13.0.88"
        /*0030*/ 	.string	"Build cuda_13.0.r13.0/compiler.36424714_0"
        /*0030*/ 	.string	"-arch sm_100 -m 64 "



//--------------------- .note.nv.cuinfo           --------------------------
	.section	.note.nv.cuinfo,"",@"SHT_NOTE"
	.sectionflags	@"SHF_NOTE_NV_CUINFO"
        /*0018*/ 	.short	0x0002
        /*001a*/ 	.short	0x0064
        /*001c*/ 	.short	0x0082
	.zero		2


//--------------------- .nv.info                  --------------------------
	.section	.nv.info,"",@"SHT_CUDA_INFO"
	.align	4


	//----- nvinfo : EIATTR_REGCOUNT
	.align		4
        /*0000*/ 	.byte	0x04, 0x2f
        /*0002*/ 	.short	(.L_1 - .L_0)
	.align		4
.L_0:
        /*0004*/ 	.word	index@(vama_batch_f32)
        /*0008*/ 	.word	0x00000020


	//----- nvinfo : EIATTR_FRAME_SIZE
	.align		4
.L_1:
        /*000c*/ 	.byte	0x04, 0x11
        /*000e*/ 	.short	(.L_3 - .L_2)
	.align		4
.L_2:
        /*0010*/ 	.word	index@($__internal_1_$__cuda_sm3x_div_rn_noftz_f32_slowpath)
        /*0014*/ 	.word	0x00000000


	//----- nvinfo : EIATTR_FRAME_SIZE
	.align		4
.L_3:
        /*0018*/ 	.byte	0x04, 0x11
        /*001a*/ 	.short	(.L_5 - .L_4)
	.align		4
.L_4:
        /*001c*/ 	.word	index@(vama_batch_f32)
        /*0020*/ 	.word	0x00000000


	//----- nvinfo : EIATTR_REGCOUNT
	.align		4
.L_5:
        /*0024*/ 	.byte	0x04, 0x2f
        /*0026*/ 	.short	(.L_7 - .L_6)
	.align		4
.L_6:
        /*0028*/ 	.word	index@(vama_many_series_one_param_f32)
        /*002c*/ 	.word	0x00000020


	//----- nvinfo : EIATTR_FRAME_SIZE
	.align		4
.L_7:
        /*0030*/ 	.byte	0x04, 0x11
        /*0032*/ 	.short	(.L_9 - .L_8)
	.align		4
.L_8:
        /*0034*/ 	.word	index@($__internal_0_$__cuda_sm3x_div_rn_noftz_f32_slowpath)
        /*0038*/ 	.word	0x00000000


	//----- nvinfo : EIATTR_FRAME_SIZE
	.align		4
.L_9:
        /*003c*/ 	.byte	0x04, 0x11
        /*003e*/ 	.short	(.L_11 - .L_10)
	.align		4
.L_10:
        /*0040*/ 	.word	index@(vama_many_series_one_param_f32)
        /*0044*/ 	.word	0x00000000


	//----- nvinfo : EIATTR_MIN_STACK_SIZE
	.align		4
.L_11:
        /*0048*/ 	.byte	0x04, 0x12
        /*004a*/ 	.short	(.L_13 - .L_12)
	.align		4
.L_12:
        /*004c*/ 	.word	index@(vama_many_series_one_param_f32)
        /*0050*/ 	.word	0x00000000


	//----- nvinfo : EIATTR_MIN_STACK_SIZE
	.align		4
.L_13:
        /*0054*/ 	.byte	0x04, 0x12
        /*0056*/ 	.short	(.L_15 - .L_14)
	.align		4
.L_14:
        /*0058*/ 	.word	index@(vama_batch_f32)
        /*005c*/ 	.word	0x00000000
.L_15:


//--------------------- .nv.compat                --------------------------
	.section	.nv.compat,"",@"SHT_CUDA_COMPAT_INFO"
	.align	4
        /*0000*/ 	.byte	0x02, 0x09, 0x00, 0x00, 0x02, 0x02, 0x01, 0x00, 0x02, 0x05, 0x05, 0x00, 0x03, 0x07, 0x01, 0x01
        /*0010*/ 	.byte	0x02, 0x03, 0x00, 0x00, 0x02, 0x06, 0x01, 0x00, 0x04, 0x0b, 0x08, 0x00, 0x01, 0x00, 0x00, 0x00
        /*0020*/ 	.byte	0x00, 0x00, 0x00, 0x00


//--------------------- .nv.info.vama_many_series_one_param_f32 --------------------------
	.section	.nv.info.vama_many_series_one_param_f32,"",@"SHT_CUDA_INFO"
	.sectionflags	@""
	.align	4


	//----- nvinfo : EIATTR_CUDA_API_VERSION
	.align		4
        /*0000*/ 	.byte	0x04, 0x37
        /*0002*/ 	.short	(.L_17 - .L_16)
.L_16:
        /*0004*/ 	.word	0x00000082


	//----- nvinfo : EIATTR_KPARAM_INFO
	.align		4
.L_17:
        /*0008*/ 	.byte	0x04, 0x17
        /*000a*/ 	.short	(.L_19 - .L_18)
.L_18:
        /*000c*/ 	.word	0x00000000
        /*0010*/ 	.short	0x0009
        /*0012*/ 	.short	0x0030
        /*0014*/ 	.byte	0x00, 0xf5, 0x21, 0x00


	//----- nvinfo : EIATTR_KPARAM_INFO
	.align		4
.L_19:
        /*0018*/ 	.byte	0x04, 0x17
        /*001a*/ 	.short	(.L_21 - .L_20)
.L_20:
        /*001c*/ 	.word	0x00000000
        /*0020*/ 	.short	0x0008
        /*0022*/ 	.short	0x0028
        /*0024*/ 	.byte	0x00, 0xf5, 0x21, 0x00


	//----- nvinfo : EIATTR_KPARAM_INFO
	.align		4
.L_21:
        /*0028*/ 	.byte	0x04, 0x17
        /*002a*/ 	.short	(.L_23 - .L_22)
.L_22:
        /*002c*/ 	.word	0x00000000
        /*0030*/ 	.short	0x0007
        /*0032*/ 	.short	0x0024
        /*0034*/ 	.byte	0x00, 0xf0, 0x11, 0x00


	//----- nvinfo : EIATTR_KPARAM_INFO
	.align		4
.L_23:
        /*0038*/ 	.byte	0x04, 0x17
        /*003a*/ 	.short	(.L_25 - .L_24)
.L_24:
        /*003c*/ 	.word	0x00000000
        /*0040*/ 	.short	0x0006
        /*0042*/ 	.short	0x0020
        /*0044*/ 	.byte	0x00, 0xf0, 0x11, 0x00


	//----- nvinfo : EIATTR_KPARAM_INFO
	.align		4
.L_25:
        /*0048*/ 	.byte	0x04, 0x17
        /*004a*/ 	.short	(.L_27 - .L_26)
.L_26:
        /*004c*/ 	.word	0x00000000
        /*0050*/ 	.short	0x0005
        /*0052*/ 	.short	0x001c
        /*0054*/ 	.byte	0x00, 0xf0, 0x11, 0x00


	//----- nvinfo : EIATTR_KPARAM_INFO
	.align		4
.L_27:
        /*0058*/ 	.byte	0x04, 0x17
        /*005a*/ 	.short	(.L_29 - .L_28)
.L_28:
        /*005c*/ 	.word	0x00000000
        /*0060*/ 	.short	0x0004
        /*0062*/ 	.short	0x0018
        /*0064*/ 	.byte	0x00, 0xf0, 0x11, 0x00


	//----- nvinfo : EIATTR_KPARAM_INFO
	.align		4
.L_29:
        /*0068*/ 	.byte	0x04, 0x17
        /*006a*/ 	.short	(.L_31 - .L_30)
.L_30:
        /*006c*/ 	.word	0x00000000
        /*0070*/ 	.short	0x0003
        /*0072*/ 	.short	0x0014
        /*0074*/ 	.byte	0x00, 0xf0, 0x11, 0x00


	//----- nvinfo : EIATTR_KPARAM_INFO
	.align		4
.L_31:
        /*0078*/ 	.byte	0x04, 0x17
        /*007a*/ 	.short	(.L_33 - .L_32)
.L_32:
        /*007c*/ 	.word	0x00000000
        /*0080*/ 	.short	0x0002
        /*0082*/ 	.short	0x0010
        /*0084*/ 	.byte	0x00, 0xf0, 0x11, 0x00


	//----- nvinfo : EIATTR_KPARAM_INFO
	.align		4
.L_33:
        /*0088*/ 	.byte	0x04, 0x17
        /*008a*/ 	.short	(.L_35 - .L_34)
.L_34:
        /*008c*/ 	.word	0x00000000
        /*0090*/ 	.short	0x0001
        /*0092*/ 	.short	0x0008
        /*0094*/ 	.byte	0x00, 0xf5, 0x21, 0x00


	//----- nvinfo : EIATTR_KPARAM_INFO
	.align		4
.L_35:
        /*0098*/ 	.byte	0x04, 0x17
        /*009a*/ 	.short	(.L_37 - .L_36)
.L_36:
        /*009c*/ 	.word	0x00000000
        /*00a0*/ 	.short	0x0000
        /*00a2*/ 	.short	0x0000
        /*00a4*/ 	.byte	0x00, 0xf5, 0x21, 0x00


	//----- nvinfo : EIATTR_SPARSE_MMA_MASK
	.align		4
.L_37:
        /*00a8*/ 	.byte	0x03, 0x50
        /*00aa*/ 	.short	0x0000


	//----- nvinfo : EIATTR_MAXREG_COUNT
	.align		4
        /*00ac*/ 	.byte	0x03, 0x1b
        /*00ae*/ 	.short	0x00ff


	//----- nvinfo : EIATTR_NUM_BARRIERS
	.align		4
        /*00b0*/ 	.byte	0x02, 0x4c
        /*00b2*/ 	.byte	0x01
	.zero		1


	//----- nvinfo : EIATTR_MERCURY_ISA_VERSION
	.align		4
        /*00b4*/ 	.byte	0x03, 0x5f
        /*00b6*/ 	.short	0x0101


	//----- nvinfo : EIATTR_VRC_CTA_INIT_COUNT
	.align		4
        /*00b8*/ 	.byte	0x02, 0x4a
	.zero		1
	.zero		1


	//----- nvinfo : EIATTR_EXIT_INSTR_OFFSETS
	.align		4
        /*00bc*/ 	.byte	0x04, 0x1c
        /*00be*/ 	.short	(.L_39 - .L_38)


	//   ....[0]....
.L_38:
        /*00c0*/ 	.word	0x00000040


	//   ....[1]....
        /*00c4*/ 	.word	0x000001a0


	//   ....[2]....
        /*00c8*/ 	.word	0x000001e0


	//   ....[3]....
        /*00cc*/ 	.word	0x00000230


	//   ....[4]....
        /*00d0*/ 	.word	0x00000380


	//   ....[5]....
        /*00d4*/ 	.word	0x00001ee0


	//   ....[6]....
        /*00d8*/ 	.word	0x000028b0


	//----- nvinfo : EIATTR_CRS_STACK_SIZE
	.align		4
.L_39:
        /*00dc*/ 	.byte	0x04, 0x1e
        /*00de*/ 	.short	(.L_41 - .L_40)
.L_40:
        /*00e0*/ 	.word	0x00000000


	//----- nvinfo : EIATTR_CBANK_PARAM_SIZE
	.align		4
.L_41:
        /*00e4*/ 	.byte	0x03, 0x19
        /*00e6*/ 	.short	0x0038


	//----- nvinfo : EIATTR_PARAM_CBANK
	.align		4
        /*00e8*/ 	.byte	0x04, 0x0a
        /*00ea*/ 	.short	(.L_43 - .L_42)
	.align		4
.L_42:
        /*00ec*/ 	.word	index@(.nv.constant0.vama_many_series_one_param_f32)
        /*00f0*/ 	.short	0x0380
        /*00f2*/ 	.short	0x0038


	//----- nvinfo : EIATTR_SW_WAR
	.align		4
.L_43:
        /*00f4*/ 	.byte	0x04, 0x36
        /*00f6*/ 	.short	(.L_45 - .L_44)
.L_44:
        /*00f8*/ 	.word	0x00000008
.L_45:


//--------------------- .nv.info.vama_batch_f32   --------------------------
	.section	.nv.info.vama_batch_f32,"",@"SHT_CUDA_INFO"
	.sectionflags	@""
	.align	4


	//----- nvinfo : EIATTR_CUDA_API_VERSION
	.align		4
        /*0000*/ 	.byte	0x04, 0x37
        /*0002*/ 	.short	(.L_47 - .L_46)
.L_46:
        /*0004*/ 	.word	0x00000082


	//----- nvinfo : EIATTR_KPARAM_INFO
	.align		4
.L_47:
        /*0008*/ 	.byte	0x04, 0x17
        /*000a*/ 	.short	(.L_49 - .L_48)
.L_48:
        /*000c*/ 	.word	0x00000000
        /*0010*/ 	.short	0x0009
        /*0012*/ 	.short	0x0040
        /*0014*/ 	.byte	0x00, 0xf5, 0x21, 0x00


	//----- nvinfo : EIATTR_KPARAM_INFO
	.align		4
.L_49:
        /*0018*/ 	.byte	0x04, 0x17
        /*001a*/ 	.short	(.L_51 - .L_50)
.L_50:
        /*001c*/ 	.word	0x00000000
        /*0020*/ 	.short	0x0008
        /*0022*/ 	.short	0x0038
        /*0024*/ 	.byte	0x00, 0xf5, 0x21, 0x00


	//----- nvinfo : EIATTR_KPARAM_INFO
	.align		4
.L_51:
        /*0028*/ 	.byte	0x04, 0x17
        /*002a*/ 	.short	(.L_53 - .L_52)
.L_52:
        /*002c*/ 	.word	0x00000000
        /*0030*/ 	.short	0x0007
        /*0032*/ 	.short	0x0030
        /*0034*/ 	.byte	0x00, 0xf0, 0x11, 0x00


	//----- nvinfo : EIATTR_KPARAM_INFO
	.align		4
.L_53:
        /*0038*/ 	.byte	0x04, 0x17
        /*003a*/ 	.short	(.L_55 - .L_54)
.L_54:
        /*003c*/ 	.word	0x00000000
        /*0040*/ 	.short	0x0006
        /*0042*/ 	.short	0x002c
        /*0044*/ 	.byte	0x00, 0xf0, 0x11, 0x00


	//----- nvinfo : EIATTR_KPARAM_INFO
	.align		4
.L_55:
        /*0048*/ 	.byte	0x04, 0x17
        /*004a*/ 	.short	(.L_57 - .L_56)
.L_56:
        /*004c*/ 	.word	0x00000000
        /*0050*/ 	.short	0x0005
        /*0052*/ 	.short	0x0028
        /*0054*/ 	.byte	0x00, 0xf0, 0x11, 0x00


	//----- nvinfo : EIATTR_KPARAM_INFO
	.align		4
.L_57:
        /*0058*/ 	.byte	0x04, 0x17
        /*005a*/ 	.short	(.L_59 - .L_58)
.L_58:
        /*005c*/ 	.word	0x00000000
        /*0060*/ 	.short	0x0004
        /*0062*/ 	.short	0x0020
        /*0064*/ 	.byte	0x00, 0xf5, 0x21, 0x00


	//----- nvinfo : EIATTR_KPARAM_INFO
	.align		4
.L_59:
        /*0068*/ 	.byte	0x04, 0x17
        /*006a*/ 	.short	(.L_61 - .L_60)
.L_60:
        /*006c*/ 	.word	0x00000000
        /*0070*/ 	.short	0x0003
        /*0072*/ 	.short	0x0018
        /*0074*/ 	.byte	0x00, 0xf5, 0x21, 0x00


	//----- nvinfo : EIATTR_KPARAM_INFO
	.align		4
.L_61:
        /*0078*/ 	.byte	0x04, 0x17
        /*007a*/ 	.short	(.L_63 - .L_62)
.L_62:
        /*007c*/ 	.word	0x00000000
        /*0080*/ 	.short	0x0002
        /*0082*/ 	.short	0x0010
        /*0084*/ 	.byte	0x00, 0xf5, 0x21, 0x00


	//----- nvinfo : EIATTR_KPARAM_INFO
	.align		4
.L_63:
        /*0088*/ 	.byte	0x04, 0x17
        /*008a*/ 	.short	(.L_65 - .L_64)
.L_64:
        /*008c*/ 	.word	0x00000000
        /*0090*/ 	.short	0x0001
        /*0092*/ 	.short	0x0008
        /*0094*/ 	.byte	0x00, 0xf5, 0x21, 0x00


	//----- nvinfo : EIATTR_KPARAM_INFO
	.align		4
.L_65:
        /*0098*/ 	.byte	0x04, 0x17
        /*009a*/ 	.short	(.L_67 - .L_66)
.L_66:
        /*009c*/ 	.word	0x00000000
        /*00a0*/ 	.short	0x0000
        /*00a2*/ 	.short	0x0000
        /*00a4*/ 	.byte	0x00, 0xf5, 0x21, 0x00


	//----- nvinfo : EIATTR_SPARSE_MMA_MASK
	.align		4
.L_67:
        /*00a8*/ 	.byte	0x03, 0x50
        /*00aa*/ 	.short	0x0000


	//----- nvinfo : EIATTR_MAXREG_COUNT
	.align		4
        /*00ac*/ 	.byte	0x03, 0x1b
        /*00ae*/ 	.short	0x00ff


	//----- nvinfo : EIATTR_NUM_BARRIERS
	.align		4
        /*00b0*/ 	.byte	0x02, 0x4c
        /*00b2*/ 	.byte	0x01
	.zero		1


	//----- nvinfo : EIATTR_MERCURY_ISA_VERSION
	.align		4
        /*00b4*/ 	.byte	0x03, 0x5f
        /*00b6*/ 	.short	0x0101


	//----- nvinfo : EIATTR_VRC_CTA_INIT_COUNT
	.align		4
        /*00b8*/ 	.byte	0x02, 0x4a
	.zero		1
	.zero		1


	//----- nvinfo : EIATTR_EXIT_INSTR_OFFSETS
	.align		4
        /*00bc*/ 	.byte	0x04, 0x1c
        /*00be*/ 	.short	(.L_69 - .L_68)


	//   ....[0]....
.L_68:
        /*00c0*/ 	.word	0x00000070


	//   ....[1]....
        /*00c4*/ 	.word	0x00000110


	//   ....[2]....
        /*00c8*/ 	.word	0x000002c0


	//   ....[3]....
        /*00cc*/ 	.word	0x000019b0


	//   ....[4]....
        /*00d0*/ 	.word	0x00002260


	//----- nvinfo : EIATTR_CRS_STACK_SIZE
	.align		4
.L_69:
        /*00d4*/ 	.byte	0x04, 0x1e
        /*00d6*/ 	.short	(.L_71 - .L_70)
.L_70:
        /*00d8*/ 	.word	0x00000000


	//----- nvinfo : EIATTR_CBANK_PARAM_SIZE
	.align		4
.L_71:
        /*00dc*/ 	.byte	0x03, 0x19
        /*00de*/ 	.short	0x0048


	//----- nvinfo : EIATTR_PARAM_CBANK
	.align		4
        /*00e0*/ 	.byte	0x04, 0x0a
        /*00e2*/ 	.short	(.L_73 - .L_72)
	.align		4
.L_72:
        /*00e4*/ 	.word	index@(.nv.constant0.vama_batch_f32)
        /*00e8*/ 	.short	0x0380
        /*00ea*/ 	.short	0x0048


	//----- nvinfo : EIATTR_SW_WAR
	.align		4
.L_73:
        /*00ec*/ 	.byte	0x04, 0x36
        /*00ee*/ 	.short	(.L_75 - .L_74)
.L_74:
        /*00f0*/ 	.word	0x00000008
.L_75:


//--------------------- .nv.callgraph             --------------------------
	.section	.nv.callgraph,"",@"SHT_CUDA_CALLGRAPH"
	.align	4
	.sectionentsize	8
	.align		4
        /*0000*/ 	.word	0x00000000
	.align		4
        /*0004*/ 	.word	0xffffffff
	.align		4
        /*0008*/ 	.word	0x00000000
	.align		4
        /*000c*/ 	.word	0xfffffffe
	.align		4
        /*0010*/ 	.word	0x00000000
	.align		4
        /*0014*/ 	.word	0xfffffffd
	.align		4
        /*0018*/ 	.word	0x00000000
	.align		4
        /*001c*/ 	.word	0xfffffffc


//--------------------- .text.vama_many_series_one_param_f32 --------------------------
	.section	.text.vama_many_series_one_param_f32,"ax",@progbits
	.align	128
        .global         vama_many_series_one_param_f32
        .type           vama_many_series_one_param_f32,@function
        .size           vama_many_series_one_param_f32,(.L_x_87 - vama_many_series_one_param_f32)
        .other          vama_many_series_one_param_f32,@"STO_CUDA_ENTRY STV_DEFAULT"
vama_many_series_one_param_f32:
.text.vama_many_series_one_param_f32:
[----:B------:R-:W-:Y:S01]  /*0000*/  LDC R1, c[0x0][0x37c] ;  /* 0x0000df00ff017b82 */ /* 0x000fe20000000800 */
[----:B------:R-:W0:Y:S01]  /*0010*/  S2R R7, SR_CTAID.Y ;  /* 0x0000000000077919 */ /* 0x000e220000002600 */
[----:B------:R-:W0:Y:S02]  /*0020*/  LDCU UR5, c[0x0][0x3a0] ;  /* 0x00007400ff0577ac */ /* 0x000e240008000800 */
[----:B0-----:R-:W-:-:S13]  /*0030*/  ISETP.GE.AND P0, PT, R7, UR5, PT ;  /* 0x0000000507007c0c */ /* 0x001fda000bf06270 */
[----:B------:R-:W-:Y:S05]  /*0040*/  @P0 EXIT ;  /* 0x000000000000094d */ /* 0x000fea0003800000 */
[----:B------:R-:W0:Y:S01]  /*0050*/  S2R R0, SR_TID.X ;  /* 0x0000000000007919 */ /* 0x000e220000002100 */
[----:B------:R-:W0:Y:S01]  /*0060*/  LDCU UR4, c[0x0][0x3a4] ;  /* 0x00007480ff0477ac */ /* 0x000e220008000800 */
[----:B------:R-:W-:Y:S01]  /*0070*/  BSSY.RECONVERGENT B0, `(.L_x_0) ;  /* 0x0000011000007945 */ /* 0x000fe20003800200 */
[----:B------:R-:W1:Y:S01]  /*0080*/  LDCU.64 UR6, c[0x0][0x358] ;  /* 0x00006b00ff0677ac */ /* 0x000e620008000a00 */
[C---:B0-----:R-:W-:Y:S02]  /*0090*/  ISETP.GE.AND P0, PT, R0.reuse, UR4, PT ;  /* 0x0000000400007c0c */ /* 0x041fe4000bf06270 */
[----:B------:R-:W-:-:S11]  /*00a0*/  ISETP.NE.AND P1, PT, R0, RZ, PT ;  /* 0x000000ff0000720c */ /* 0x000fd60003f25270 */
[----:B-1----:R-:W-:Y:S05]  /*00b0*/  @P0 BRA `(.L_x_1) ;  /* 0x0000000000300947 */ /* 0x002fea0003800000 */
[----:B------:R-:W0:Y:S01]  /*00c0*/  LDC R13, c[0x0][0x360] ;  /* 0x0000d800ff0d7b82 */ /* 0x000e220000000800 */
[----:B------:R-:W-:-:S07]  /*00d0*/  MOV R15, 0x7fc00000 ;  /* 0x7fc00000000f7802 */ /* 0x000fce0000000f00 */
[----:B------:R-:W1:Y:S08]  /*00e0*/  LDC.64 R8, c[0x0][0x3a8] ;  /* 0x0000ea00ff087b82 */ /* 0x000e700000000a00 */
[----:B------:R-:W2:Y:S02]  /*00f0*/  LDC.64 R10, c[0x0][0x3b0] ;  /* 0x0000ec00ff0a7b82 */ /* 0x000ea40000000a00 */
.L_x_2:
[----:B---3--:R-:W-:Y:S01]  /*0100*/  IMAD R5, R0, UR5, R7 ;  /* 0x0000000500057c24 */ /* 0x008fe2000f8e0207 */
[----:B0-----:R-:W-:-:S03]  /*0110*/  IADD3 R0, PT, PT, R13, R0, RZ ;  /* 0x000000000d007210 */ /* 0x001fc60007ffe0ff */
[----:B-1----:R-:W-:Y:S01]  /*0120*/  IMAD.WIDE R2, R5, 0x4, R8 ;  /* 0x0000000405027825 */ /* 0x002fe200078e0208 */
[----:B------:R-:W-:-:S03]  /*0130*/  ISETP.GE.AND P0, PT, R0, UR4, PT ;  /* 0x0000000400007c0c */ /* 0x000fc6000bf06270 */
[----:B--2---:R-:W-:Y:S01]  /*0140*/  IMAD.WIDE R4, R5, 0x4, R10 ;  /* 0x0000000405047825 */ /* 0x004fe200078e020a */
[----:B------:R3:W-:Y:S04]  /*0150*/  STG.E desc[UR6][R2.64], R15 ;  /* 0x0000000f02007986 */ /* 0x0007e8000c101906 */
[----:B------:R3:W-:Y:S05]  /*0160*/  STG.E desc[UR6][R4.64], R15 ;  /* 0x0000000f04007986 */ /* 0x0007ea000c101906 */
[----:B------:R-:W-:Y:S05]  /*0170*/  @!P0 BRA `(.L_x_2) ;  /* 0xfffffffc00e08947 */ /* 0x000fea000383ffff */
.L_x_1:
[----:B------:R-:W-:Y:S05]  /*0180*/  BSYNC.RECONVERGENT B0 ;  /* 0x0000000000007941 */ /* 0x000fea0003800200 */
.L_x_0:
[----:B------:R-:W-:Y:S06]  /*0190*/  BAR.SYNC.DEFER_BLOCKING 0x0 ;  /* 0x0000000000007b1d */ /* 0x000fec0000010000 */
[----:B------:R-:W-:Y:S05]  /*01a0*/  @P1 EXIT ;  /* 0x000000000000194d */ /* 0x000fea0003800000 */
[----:B---3--:R-:W0:Y:S02]  /*01b0*/  LDC.64 R2, c[0x0][0x390] ;  /* 0x0000e400ff027b82 */ /* 0x008e240000000a00 */
[----:B0-----:R-:W-:-:S04]  /*01c0*/  VIMNMX3 R0, R2, UR4, R3, PT ;  /* 0x0000000402007c0f */ /* 0x001fc8000b800103 */
[----:B------:R-:W-:-:S13]  /*01d0*/  ISETP.GE.AND P0, PT, R0, 0x1, PT ;  /* 0x000000010000780c */ /* 0x000fda0003f06270 */
[----:B------:R-:W-:Y:S05]  /*01e0*/  @!P0 EXIT ;  /* 0x000000000000894d */ /* 0x000fea0003800000 */
[----:B------:R-:W0:Y:S02]  /*01f0*/  LDC.64 R8, c[0x0][0x388] ;  /* 0x0000e200ff087b82 */ /* 0x000e240000000a00 */
[----:B0-----:R-:W-:-:S06]  /*0200*/  IMAD.WIDE.U32 R8, R7, 0x4, R8 ;  /* 0x0000000407087825 */ /* 0x001fcc00078e0008 */
[----:B------:R-:W2:Y:S02]  /*0210*/  LDG.E.CONSTANT R8, desc[UR6][R8.64] ;  /* 0x0000000608087981 */ /* 0x000ea4000c1e9900 */
[----:B--2---:R-:W-:-:S13]  /*0220*/  ISETP.GE.U32.AND P0, PT, R8, UR4, PT ;  /* 0x0000000408007c0c */ /* 0x004fda000bf06070 */
[----:B------:R-:W-:Y:S05]  /*0230*/  @P0 EXIT ;  /* 0x000000000000094d */ /* 0x000fea0003800000 */
[----:B------:R-:W0:Y:S01]  /*0240*/  LDC.64 R2, c[0x0][0x380] ;  /* 0x0000e000ff027b82 */ /* 0x000e220000000a00 */
[----:B------:R-:W-:-:S04]  /*0250*/  IMAD R9, R8, UR5, R7 ;  /* 0x0000000508097c24 */ /* 0x000fc8000f8e0207 */
[----:B0-----:R-:W-:-:S05]  /*0260*/  IMAD.WIDE.U32 R2, R9, 0x4, R2 ;  /* 0x0000000409027825 */ /* 0x001fca00078e0002 */
[----:B------:R-:W2:Y:S02]  /*0270*/  LDG.E.CONSTANT R0, desc[UR6][R2.64] ;  /* 0x0000000602007981 */ /* 0x000ea4000c1e9900 */
[----:B--2---:R-:W-:-:S13]  /*0280*/  FSETP.NE.AND P0, PT, |R0|, +INF , PT ;  /* 0x7f8000000000780b */ /* 0x004fda0003f05200 */
[----:B------:R-:W-:Y:S05]  /*0290*/  @P0 BRA `(.L_x_3) ;  /* 0x0000000000340947 */ /* 0x000fea0003800000 */
[----:B------:R-:W0:Y:S01]  /*02a0*/  LDC.64 R4, c[0x0][0x380] ;  /* 0x0000e000ff047b82 */ /* 0x000e220000000a00 */
[----:B------:R-:W-:Y:S01]  /*02b0*/  IMAD.MOV.U32 R6, RZ, RZ, R8 ;  /* 0x000000ffff067224 */ /* 0x000fe200078e0008 */
[----:B------:R-:W1:Y:S01]  /*02c0*/  LDCU UR4, c[0x0][0x3a4] ;  /* 0x00007480ff0477ac */ /* 0x000e620008000800 */
[----:B------:R-:W2:Y:S05]  /*02d0*/  LDCU UR5, c[0x0][0x3a0] ;  /* 0x00007400ff0577ac */ /* 0x000eaa0008000800 */
.L_x_4:
[----:B------:R-:W-:-:S04]  /*02e0*/  IADD3 R6, PT, PT, R6, 0x1, RZ ;  /* 0x0000000106067810 */ /* 0x000fc80007ffe0ff */
[----:B-1----:R-:W-:-:S13]  /*02f0*/  ISETP.GE.AND P0, PT, R6, UR4, PT ;  /* 0x0000000406007c0c */ /* 0x002fda000bf06270 */
[----:B------:R-:W-:Y:S05]  /*0300*/  @P0 BRA `(.L_x_3) ;  /* 0x0000000000180947 */ /* 0x000fea0003800000 */
[----:B--2---:R-:W-:-:S04]  /*0310*/  IMAD R3, R6, UR5, R7 ;  /* 0x0000000506037c24 */ /* 0x004fc8000f8e0207 */
[----:B0-----:R-:W-:-:S06]  /*0320*/  IMAD.WIDE.U32 R2, R3, 0x4, R4 ;  /* 0x0000000403027825 */ /* 0x001fcc00078e0004 */
[----:B------:R-:W2:Y:S02]  /*0330*/  LDG.E.CONSTANT R2, desc[UR6][R2.64] ;  /* 0x0000000602027981 */ /* 0x000ea4000c1e9900 */
[----:B--2---:R-:W-:-:S13]  /*0340*/  FSETP.NE.AND P0, PT, |R2|, +INF , PT ;  /* 0x7f8000000200780b */ /* 0x004fda0003f05200 */
[----:B------:R-:W-:Y:S05]  /*0350*/  @!P0 BRA `(.L_x_4) ;  /* 0xfffffffc00e08947 */ /* 0x000fea000383ffff */
[----:B------:R-:W-:-:S07]  /*0360*/  MOV R0, R2 ;  /* 0x0000000200007202 */ /* 0x000fce0000000f00 */
.L_x_3:
[----:B------:R-:W-:-:S13]  /*0370*/  FSETP.NE.AND P0, PT, |R0|, +INF , PT ;  /* 0x7f8000000000780b */ /* 0x000fda0003f05200 */
[----:B--2---:R-:W-:Y:S05]  /*0380*/  @!P0 EXIT ;  /* 0x000000000000894d */ /* 0x004fea0003800000 */
[----:B------:R-:W1:Y:S01]  /*0390*/  LDC.64 R12, c[0x0][0x3a8] ;  /* 0x0000ea00ff0c7b82 */ /* 0x000e620000000a00 */
[----:B0-----:R-:W-:-:S07]  /*03a0*/  IADD3 R4, PT, PT, R8, 0x1, RZ ;  /* 0x0000000108047810 */ /* 0x001fce0007ffe0ff */
[----:B------:R-:W0:Y:S01]  /*03b0*/  LDC R5, c[0x0][0x390] ;  /* 0x0000e400ff057b82 */ /* 0x000e220000000800 */
[----:B-1----:R-:W-:-:S05]  /*03c0*/  IMAD.WIDE.U32 R2, R9, 0x4, R12 ;  /* 0x0000000409027825 */ /* 0x002fca00078e000c */
[----:B------:R1:W-:Y:S01]  /*03d0*/  STG.E desc[UR6][R2.64], R0 ;  /* 0x0000000002007986 */ /* 0x0003e2000c101906 */
[----:B0-----:R-:W-:-:S05]  /*03e0*/  IMAD.IADD R6, R8, 0x1, R5 ;  /* 0x0000000108067824 */ /* 0x001fca00078e0205 */
[----:B------:R-:W-:-:S04]  /*03f0*/  VIMNMX R5, PT, PT, R6, UR4, PT ;  /* 0x0000000406057c48 */ /* 0x000fc8000bfe0100 */
[----:B------:R-:W-:-:S13]  /*0400*/  ISETP.GE.AND P0, PT, R4, R5, PT ;  /* 0x000000050400720c */ /* 0x000fda0003f06270 */
[----:B-1----:R-:W-:Y:S05]  /*0410*/  @P0 BRA `(.L_x_5) ;  /* 0x0000000800200947 */ /* 0x002fea0003800000 */
[C---:B------:R-:W-:Y:S01]  /*0420*/  IADD3 R2, PT, PT, R5.reuse, -0x2, -R8 ;  /* 0xfffffffe05027810 */ /* 0x040fe20007ffe808 */
[----:B------:R-:W-:Y:S01]  /*0430*/  UMOV UR5, 0x1 ;  /* 0x0000000100057882 */ /* 0x000fe20000000000 */
[----:B------:R-:W-:Y:S02]  /*0440*/  LOP3.LUT R19, RZ, R8, RZ, 0x33, !PT ;  /* 0x00000008ff137212 */ /* 0x000fe400078e33ff */
[----:B------:R-:W-:Y:S02]  /*0450*/  ISETP.GE.U32.AND P0, PT, R2, 0x3, PT ;  /* 0x000000030200780c */ /* 0x000fe40003f06070 */
[----:B------:R-:W-:-:S04]  /*0460*/  IADD3 R21, PT, PT, R5, R19, RZ ;  /* 0x0000001305157210 */ /* 0x000fc80007ffe0ff */
[----:B------:R-:W-:-:S07]  /*0470*/  LOP3.LUT R2, R21, 0x3, RZ, 0xc0, !PT ;  /* 0x0000000315027812 */ /* 0x000fce00078ec0ff */
[----:B------:R-:W-:Y:S05]  /*0480*/  @!P0 BRA `(.L_x_6) ;  /* 0x0000000400848947 */ /* 0x000fea0003800000 */
[----:B------:R-:W0:Y:S01]  /*0490*/  LDC R20, c[0x0][0x3a0] ;  /* 0x0000e800ff147b82 */ /* 0x000e220000000800 */
[----:B------:R-:W-:Y:S01]  /*04a0*/  LOP3.LUT R21, R21, 0xfffffffc, RZ, 0xc0, !PT ;  /* 0xfffffffc15157812 */ /* 0x000fe200078ec0ff */
[----:B------:R-:W-:-:S06]  /*04b0*/  UMOV UR5, 0x1 ;  /* 0x0000000100057882 */ /* 0x000fcc0000000000 */
[----:B------:R-:W1:Y:S08]  /*04c0*/  LDC.64 R14, c[0x0][0x380] ;  /* 0x0000e000ff0e7b82 */ /* 0x000e700000000a00 */
[----:B------:R-:W2:Y:S02]  /*04d0*/  LDC.64 R12, c[0x0][0x3a8] ;  /* 0x0000ea00ff0c7b82 */ /* 0x000ea40000000a00 */
.L_x_11:
[----:B0-----:R-:W-:-:S04]  /*04e0*/  IMAD R25, R4, R20, R7 ;  /* 0x0000001404197224 */ /* 0x001fc800078e0207 */
[----:B-1----:R-:W-:-:S06]  /*04f0*/  IMAD.WIDE.U32 R10, R25, 0x4, R14 ;  /* 0x00000004190a7825 */ /* 0x002fcc00078e000e */
[----:B------:R-:W3:Y:S02]  /*0500*/  LDG.E.CONSTANT R11, desc[UR6][R10.64] ;  /* 0x000000060a0b7981 */ /* 0x000ee4000c1e9900 */
[----:B---3--:R-:W-:-:S13]  /*0510*/  FSETP.NE.AND P0, PT, |R11|, +INF , PT ;  /* 0x7f8000000b00780b */ /* 0x008fda0003f05200 */
[----:B------:R-:W-:Y:S05]  /*0520*/  @!P0 BRA `(.L_x_7) ;  /* 0x00000000003c8947 */ /* 0x000fea0003800000 */
[----:B------:R-:W-:Y:S01]  /*0530*/  I2FP.F32.S32 R3, UR5 ;  /* 0x0000000500037c45 */ /* 0x000fe20008201400 */
[----:B------:R-:W-:-:S04]  /*0540*/  UIADD3 UR5, UPT, UPT, UR5, 0x1, URZ ;  /* 0x0000000105057890 */ /* 0x000fc8000fffe0ff */
[----:B------:R-:W-:Y:S02]  /*0550*/  FFMA R3, R0, R3, R11 ;  /* 0x0000000300037223 */ /* 0x000fe4000000000b */
[----:B------:R-:W-:-:S04]  /*0560*/  I2FP.F32.S32 R16, UR5 ;  /* 0x0000000500107c45 */ /* 0x000fc80008201400 */
[----:B------:R-:W0:Y:S08]  /*0570*/  MUFU.RCP R9, R16 ;  /* 0x0000001000097308 */ /* 0x000e300000001000 */
[----:B------:R-:W1:Y:S01]  /*0580*/  FCHK P0, R3, R16 ;  /* 0x0000001003007302 */ /* 0x000e620000000000 */
[----:B0-----:R-:W-:-:S04]  /*0590*/  FFMA R10, -R16, R9, 1 ;  /* 0x3f800000100a7423 */ /* 0x001fc80000000109 */
[----:B------:R-:W-:-:S04]  /*05a0*/  FFMA R10, R9, R10, R9 ;  /* 0x0000000a090a7223 */ /* 0x000fc80000000009 */
[----:B------:R-:W-:-:S04]  /*05b0*/  FFMA R9, R3, R10, RZ ;  /* 0x0000000a03097223 */ /* 0x000fc800000000ff */
[----:B------:R-:W-:-:S04]  /*05c0*/  FFMA R0, -R16, R9, R3 ;  /* 0x0000000910007223 */ /* 0x000fc80000000103 */
[----:B------:R-:W-:Y:S01]  /*05d0*/  FFMA R0, R10, R0, R9 ;  /* 0x000000000a007223 */ /* 0x000fe20000000009 */
[----:B-1----:R-:W-:Y:S06]  /*05e0*/  @!P0 BRA `(.L_x_7) ;  /* 0x00000000000c8947 */ /* 0x002fec0003800000 */
[----:B------:R-:W-:Y:S01]  /*05f0*/  IMAD.MOV.U32 R0, RZ, RZ, R16 ;  /* 0x000000ffff007224 */ /* 0x000fe200078e0010 */
[----:B------:R-:W-:-:S07]  /*0600*/  MOV R10, 0x620 ;  /* 0x00000620000a7802 */ /* 0x000fce0000000f00 */
[----:B--2---:R-:W-:Y:S05]  /*0610*/  CALL.REL.NOINC `($__internal_0_$__cuda_sm3x_div_rn_noftz_f32_slowpath) ;  /* 0x0000002000a87944 */ /* 0x004fea0003c00000 */
.L_x_7:
[----:B------:R-:W-:-:S05]  /*0620*/  IADD3 R23, PT, PT, R25, R20, RZ ;  /* 0x0000001419177210 */ /* 0x000fca0007ffe0ff */
[----:B------:R-:W-:-:S06]  /*0630*/  IMAD.WIDE.U32 R10, R23, 0x4, R14 ;  /* 0x00000004170a7825 */ /* 0x000fcc00078e000e */
[----:B------:R-:W3:Y:S01]  /*0640*/  LDG.E.CONSTANT R11, desc[UR6][R10.64] ;  /* 0x000000060a0b7981 */ /* 0x000ee2000c1e9900 */
[----:B--2---:R-:W-:-:S05]  /*0650*/  IMAD.WIDE.U32 R16, R25, 0x4, R12 ;  /* 0x0000000419107825 */ /* 0x004fca00078e000c */
[----:B------:R0:W-:Y:S01]  /*0660*/  STG.E desc[UR6][R16.64], R0 ;  /* 0x0000000010007986 */ /* 0x0001e2000c101906 */
[----:B---3--:R-:W-:-:S13]  /*0670*/  FSETP.NE.AND P0, PT, |R11|, +INF , PT ;  /* 0x7f8000000b00780b */ /* 0x008fda0003f05200 */
[----:B0-----:R-:W-:Y:S05]  /*0680*/  @!P0 BRA `(.L_x_8) ;  /* 0x00000000003c8947 */ /* 0x001fea0003800000 */
        /* <DEDUP_REMOVED lines=12> */
[----:B------:R-:W-:Y:S02]  /*0750*/  MOV R0, R16 ;  /* 0x0000001000007202 */ /* 0x000fe40000000f00 */
[----:B------:R-:W-:-:S07]  /*0760*/  MOV R10, 0x780 ;  /* 0x00000780000a7802 */ /* 0x000fce0000000f00 */
[----:B------:R-:W-:Y:S05]  /*0770*/  CALL.REL.NOINC `($__internal_0_$__cuda_sm3x_div_rn_noftz_f32_slowpath) ;  /* 0x0000002000507944 */ /* 0x000fea0003c00000 */
.L_x_8:
[----:B------:R-:W-:-:S04]  /*0780*/  IMAD.IADD R25, R23, 0x1, R20 ;  /* 0x0000000117197824 */ /* 0x000fc800078e0214 */
[----:B------:R-:W-:-:S06]  /*0790*/  IMAD.WIDE.U32 R10, R25, 0x4, R14 ;  /* 0x00000004190a7825 */ /* 0x000fcc00078e000e */
[----:B------:R-:W2:Y:S01]  /*07a0*/  LDG.E.CONSTANT R11, desc[UR6][R10.64] ;  /* 0x000000060a0b7981 */ /* 0x000ea2000c1e9900 */
[----:B------:R-:W-:-:S05]  /*07b0*/  IMAD.WIDE.U32 R16, R23, 0x4, R12 ;  /* 0x0000000417107825 */ /* 0x000fca00078e000c */
[----:B------:R0:W-:Y:S01]  /*07c0*/  STG.E desc[UR6][R16.64], R0 ;  /* 0x0000000010007986 */ /* 0x0001e2000c101906 */
[----:B--2---:R-:W-:-:S13]  /*07d0*/  FSETP.NE.AND P0, PT, |R11|, +INF , PT ;  /* 0x7f8000000b00780b */ /* 0x004fda0003f05200 */
        /* <DEDUP_REMOVED lines=16> */
.L_x_9:
[----:B------:R-:W-:-:S05]  /*08e0*/  IADD3 R23, PT, PT, R25, R20, RZ ;  /* 0x0000001419177210 */ /* 0x000fca0007ffe0ff */
        /* <DEDUP_REMOVED lines=20> */
[----:B------:R-:W-:Y:S05]  /*0a30*/  CALL.REL.NOINC `($__internal_0_$__cuda_sm3x_div_rn_noftz_f32_slowpath) ;  /* 0x0000001c00a07944 */ /* 0x000fea0003c00000 */
.L_x_10:
[----:B------:R-:W-:Y:S01]  /*0a40*/  IMAD.WIDE.U32 R10, R23, 0x4, R12 ;  /* 0x00000004170a7825 */ /* 0x000fe200078e000c */
[----:B------:R-:W-:-:S04]  /*0a50*/  IADD3 R4, PT, PT, R4, 0x4, RZ ;  /* 0x0000000404047810 */ /* 0x000fc80007ffe0ff */
[----:B------:R3:W-:Y:S01]  /*0a60*/  STG.E desc[UR6][R10.64], R0 ;  /* 0x000000000a007986 */ /* 0x0007e2000c101906 */
[----:B------:R-:W-:-:S04]  /*0a70*/  IADD3 R16, PT, PT, R19, R4, RZ ;  /* 0x0000000413107210 */ /* 0x000fc80007ffe0ff */
[----:B------:R-:W-:-:S13]  /*0a80*/  ISETP.NE.AND P0, PT, R16, R21, PT ;  /* 0x000000151000720c */ /* 0x000fda0003f05270 */
[----:B---3--:R-:W-:Y:S05]  /*0a90*/  @P0 BRA `(.L_x_11) ;  /* 0xfffffff800900947 */ /* 0x008fea000383ffff */
.L_x_6:
[----:B------:R-:W-:-:S13]  /*0aa0*/  ISETP.NE.AND P0, PT, R2, RZ, PT ;  /* 0x000000ff0200720c */ /* 0x000fda0003f05270 */
[----:B------:R-:W-:Y:S05]  /*0ab0*/  @!P0 BRA `(.L_x_5) ;  /* 0x0000000000788947 */ /* 0x000fea0003800000 */
[----:B------:R-:W0:Y:S01]  /*0ac0*/  LDC R14, c[0x0][0x3a0] ;  /* 0x0000e800ff0e7b82 */ /* 0x000e220000000800 */
[----:B------:R-:W-:-:S07]  /*0ad0*/  UMOV UR4, URZ ;  /* 0x000000ff00047c82 */ /* 0x000fce0008000000 */
[----:B------:R-:W1:Y:S08]  /*0ae0*/  LDC.64 R20, c[0x0][0x380] ;  /* 0x0000e000ff147b82 */ /* 0x000e700000000a00 */
[----:B------:R-:W2:Y:S02]  /*0af0*/  LDC.64 R12, c[0x0][0x3a8] ;  /* 0x0000ea00ff0c7b82 */ /* 0x000ea40000000a00 */
.L_x_13:
[----:B0-----:R-:W-:-:S04]  /*0b00*/  IMAD R15, R4, R14, R7 ;  /* 0x0000000e040f7224 */ /* 0x001fc800078e0207 */
[----:B-1-3--:R-:W-:-:S06]  /*0b10*/  IMAD.WIDE.U32 R10, R15, 0x4, R20 ;  /* 0x000000040f0a7825 */ /* 0x00afcc00078e0014 */
[----:B------:R-:W3:Y:S01]  /*0b20*/  LDG.E.CONSTANT R11, desc[UR6][R10.64] ;  /* 0x000000060a0b7981 */ /* 0x000ee2000c1e9900 */
[----:B------:R-:W-:-:S06]  /*0b30*/  UIADD3 UR4, UPT, UPT, UR4, 0x1, URZ ;  /* 0x0000000104047890 */ /* 0x000fcc000fffe0ff */
[----:B------:R-:W-:Y:S02]  /*0b40*/  ISETP.NE.AND P2, PT, R2, UR4, PT ;  /* 0x0000000402007c0c */ /* 0x000fe4000bf45270 */
        /* <DEDUP_REMOVED lines=17> */
.L_x_12:
[----:B--2---:R-:W-:Y:S01]  /*0c60*/  IMAD.WIDE.U32 R10, R15, 0x4, R12 ;  /* 0x000000040f0a7825 */ /* 0x004fe200078e000c */
[----:B------:R-:W-:-:S04]  /*0c70*/  IADD3 R4, PT, PT, R4, 0x1, RZ ;  /* 0x0000000104047810 */ /* 0x000fc80007ffe0ff */
[----:B------:R3:W-:Y:S01]  /*0c80*/  STG.E desc[UR6][R10.64], R0 ;  /* 0x000000000a007986 */ /* 0x0007e2000c101906 */
[----:B------:R-:W-:Y:S05]  /*0c90*/  @P2 BRA `(.L_x_13) ;  /* 0xfffffffc00982947 */ /* 0x000fea000383ffff */
.L_x_5:
[----:B------:R-:W0:Y:S02]  /*0ca0*/  LDCU UR10, c[0x0][0x3a4] ;  /* 0x00007480ff0a77ac */ /* 0x000e240008000800 */
[----:B0-----:R-:W-:-:S13]  /*0cb0*/  ISETP.GE.AND P0, PT, R6, UR10, PT ;  /* 0x0000000a06007c0c */ /* 0x001fda000bf06270 */
[----:B------:R-:W-:Y:S05]  /*0cc0*/  @P0 BRA `(.L_x_14) ;  /* 0x0000001000700947 */ /* 0x000fea0003800000 */
[C---:B------:R-:W-:Y:S02]  /*0cd0*/  IADD3 R2, PT, PT, -R5.reuse, UR10, RZ ;  /* 0x0000000a05027c10 */ /* 0x040fe4000fffe1ff */
[----:B------:R-:W-:Y:S02]  /*0ce0*/  IADD3 R3, PT, PT, R5, -UR10, RZ ;  /* 0x8000000a05037c10 */ /* 0x000fe4000fffe0ff */
[----:B------:R-:W-:Y:S02]  /*0cf0*/  LOP3.LUT P0, R4, R2, 0x3, RZ, 0xc0, !PT ;  /* 0x0000000302047812 */ /* 0x000fe4000780c0ff */
[----:B------:R-:W-:-:S11]  /*0d00*/  ISETP.GT.U32.AND P1, PT, R3, -0x4, PT ;  /* 0xfffffffc0300780c */ /* 0x000fd60003f24070 */
[----:B------:R-:W-:Y:S05]  /*0d10*/  @!P0 BRA `(.L_x_15) ;  /* 0x0000000000408947 */ /* 0x000fea0003800000 */
[----:B------:R-:W0:Y:S01]  /*0d20*/  LDC R6, c[0x0][0x3a0] ;  /* 0x0000e800ff067b82 */ /* 0x000e220000000800 */
[----:B------:R-:W1:Y:S01]  /*0d30*/  LDCU.64 UR8, c[0x0][0x398] ;  /* 0x00007300ff0877ac */ /* 0x000e620008000a00 */
[----:B------:R-:W-:-:S06]  /*0d40*/  UMOV UR4, URZ ;  /* 0x000000ff00047c82 */ /* 0x000fcc0008000000 */
[----:B------:R-:W2:Y:S02]  /*0d50*/  LDC.64 R14, c[0x0][0x380] ;  /* 0x0000e000ff0e7b82 */ /* 0x000ea40000000a00 */
.L_x_16:
[----:B0--34-:R-:W-:-:S04]  /*0d60*/  IMAD R11, R5, R6, R7 ;  /* 0x00000006050b7224 */ /* 0x019fc800078e0207 */
[----:B--2---:R-:W-:-:S06]  /*0d70*/  IMAD.WIDE.U32 R2, R11, 0x4, R14 ;  /* 0x000000040b027825 */ /* 0x004fcc00078e000e */
[----:B------:R-:W2:Y:S01]  /*0d80*/  LDG.E.CONSTANT R2, desc[UR6][R2.64] ;  /* 0x0000000602027981 */ /* 0x000ea2000c1e9900 */
[----:B------:R-:W-:Y:S01]  /*0d90*/  IMAD.WIDE.U32 R10, R11, 0x4, R12 ;  /* 0x000000040b0a7825 */ /* 0x000fe200078e000c */
[----:B------:R-:W-:-:S03]  /*0da0*/  UIADD3 UR4, UPT, UPT, UR4, 0x1, URZ ;  /* 0x0000000104047890 */ /* 0x000fc6000fffe0ff */
[----:B------:R-:W-:Y:S01]  /*0db0*/  VIADD R5, R5, 0x1 ;  /* 0x0000000105057836 */ /* 0x000fe20000000000 */
[C---:B--2---:R-:W-:Y:S01]  /*0dc0*/  FSETP.NE.AND P0, PT, |R2|.reuse, +INF , PT ;  /* 0x7f8000000200780b */ /* 0x044fe20003f05200 */
[----:B-1----:R-:W-:-:S12]  /*0dd0*/  FMUL R9, R2, UR8 ;  /* 0x0000000802097c20 */ /* 0x002fd80008400000 */
[----:B------:R-:W-:Y:S01]  /*0de0*/  @P0 FFMA R0, R0, UR9, R9 ;  /* 0x0000000900000c23 */ /* 0x000fe20008000009 */
[----:B------:R-:W-:-:S04]  /*0df0*/  ISETP.NE.AND P0, PT, R4, UR4, PT ;  /* 0x0000000404007c0c */ /* 0x000fc8000bf05270 */
[----:B------:R4:W-:Y:S09]  /*0e00*/  STG.E desc[UR6][R10.64], R0 ;  /* 0x000000000a007986 */ /* 0x0009f2000c101906 */
[----:B------:R-:W-:Y:S05]  /*0e10*/  @P0 BRA `(.L_x_16) ;  /* 0xfffffffc00d00947 */ /* 0x000fea000383ffff */
.L_x_15:
[----:B------:R-:W-:Y:S05]  /*0e20*/  @P1 BRA `(.L_x_14) ;  /* 0x0000001000181947 */ /* 0x000fea0003800000 */
[----:B------:R-:W0:Y:S01]  /*0e30*/  LDC R2, c[0x0][0x3a0] ;  /* 0x0000e800ff027b82 */ /* 0x000e220000000800 */
[----:B------:R-:W-:Y:S01]  /*0e40*/  ISETP.GE.AND P0, PT, R5, UR10, PT ;  /* 0x0000000a05007c0c */ /* 0x000fe2000bf06270 */
[----:B------:R-:W1:Y:S06]  /*0e50*/  LDCU.64 UR12, c[0x0][0x398] ;  /* 0x00007300ff0c77ac */ /* 0x000e6c0008000a00 */
[----:B------:R-:W2:Y:S06]  /*0e60*/  LDC.64 R16, c[0x0][0x380] ;  /* 0x0000e000ff107b82 */ /* 0x000eac0000000a00 */
[----:B------:R-:W-:Y:S05]  /*0e70*/  @P0 BRA `(.L_x_17) ;  /* 0x0000000c00700947 */ /* 0x000fea0003800000 */
[----:B------:R-:W-:Y:S02]  /*0e80*/  IADD3 R3, PT, PT, -R5, UR10, RZ ;  /* 0x0000000a05037c10 */ /* 0x000fe4000fffe1ff */
[----:B------:R-:W-:Y:S02]  /*0e90*/  PLOP3.LUT P0, PT, PT, PT, PT, 0x80, 0x8 ;  /* 0x000000000008781c */ /* 0x000fe40003f0f070 */
[----:B------:R-:W-:-:S13]  /*0ea0*/  ISETP.GT.AND P1, PT, R3, 0xc, PT ;  /* 0x0000000c0300780c */ /* 0x000fda0003f24270 */
[----:B------:R-:W-:Y:S05]  /*0eb0*/  @!P1 BRA `(.L_x_18) ;  /* 0x0000000800349947 */ /* 0x000fea0003800000 */
[----:B------:R-:W0:Y:S01]  /*0ec0*/  LDC R4, c[0x0][0x3a0] ;  /* 0x0000e800ff047b82 */ /* 0x000e220000000800 */
[----:B------:R-:W-:Y:S01]  /*0ed0*/  PLOP3.LUT P0, PT, PT, PT, PT, 0x8, 0x80 ;  /* 0x000000000080781c */ /* 0x000fe20003f0e170 */
[----:B------:R-:W0:Y:S01]  /*0ee0*/  LDCU.64 UR8, c[0x0][0x398] ;  /* 0x00007300ff0877ac */ /* 0x000e220008000a00 */
[----:B------:R-:W-:-:S05]  /*0ef0*/  UIADD3 UR4, UPT, UPT, UR10, -0xc, URZ ;  /* 0xfffffff40a047890 */ /* 0x000fca000fffe0ff */
[----:B------:R-:W0:Y:S07]  /*0f00*/  LDC.64 R14, c[0x0][0x380] ;  /* 0x0000e000ff0e7b82 */ /* 0x000e2e0000000a00 */
.L_x_19:
[----:B0-----:R-:W-:-:S04]  /*0f10*/  IMAD R25, R5, R4, R7 ;  /* 0x0000000405197224 */ /* 0x001fc800078e0207 */
[C---:B------:R-:W-:Y:S01]  /*0f20*/  IMAD.WIDE.U32 R18, R25.reuse, 0x4, R14 ;  /* 0x0000000419127825 */ /* 0x040fe200078e000e */
[----:B------:R-:W-:-:S04]  /*0f30*/  IADD3 R27, PT, PT, R25, R4, RZ ;  /* 0x00000004191b7210 */ /* 0x000fc80007ffe0ff */
[----:B------:R0:W5:Y:S01]  /*0f40*/  LDG.E.CONSTANT R23, desc[UR6][R18.64] ;  /* 0x0000000612177981 */ /* 0x000162000c1e9900 */
[C---:B---34-:R-:W-:Y:S01]  /*0f50*/  IMAD.WIDE.U32 R10, R27.reuse, 0x4, R14 ;  /* 0x000000041b0a7825 */ /* 0x058fe200078e000e */
[----:B------:R-:W-:-:S04]  /*0f60*/  IADD3 R21, PT, PT, R27, R4, RZ ;  /* 0x000000041b157210 */ /* 0x000fc80007ffe0ff */
[----:B------:R-:W3:Y:S01]  /*0f70*/  LDG.E.CONSTANT R20, desc[UR6][R10.64] ;  /* 0x000000060a147981 */ /* 0x000ee2000c1e9900 */
[----:B------:R-:W-:-:S05]  /*0f80*/  IMAD.WIDE.U32 R28, R21, 0x4, R14 ;  /* 0x00000004151c7825 */ /* 0x000fca00078e000e */
[----:B------:R4:W2:Y:S01]  /*0f90*/  LDG.E.CONSTANT R6, desc[UR6][R28.64] ;  /* 0x000000061c067981 */ /* 0x0008a2000c1e9900 */
[----:B------:R-:W-:-:S04]  /*0fa0*/  IMAD.IADD R22, R21, 0x1, R4 ;  /* 0x0000000115167824 */ /* 0x000fc800078e0204 */
[----:B0-----:R-:W-:-:S05]  /*0fb0*/  IMAD.WIDE.U32 R18, R22, 0x4, R14 ;  /* 0x0000000416127825 */ /* 0x001fca00078e000e */
[----:B------:R0:W2:Y:S01]  /*0fc0*/  LDG.E.CONSTANT R10, desc[UR6][R18.64] ;  /* 0x00000006120a7981 */ /* 0x0000a2000c1e9900 */
[----:B------:R-:W-:Y:S01]  /*0fd0*/  IADD3 R9, PT, PT, R5, 0x4, RZ ;  /* 0x0000000405097810 */ /* 0x000fe20007ffe0ff */
[----:B------:R-:W-:Y:S01]  /*0fe0*/  IMAD.WIDE.U32 R24, R25, 0x4, R12 ;  /* 0x0000000419187825 */ /* 0x000fe200078e000c */
[----:B------:R-:W-:-:S03]  /*0ff0*/  MOV R3, R0 ;  /* 0x0000000000037202 */ /* 0x000fc60000000f00 */
[----:B------:R-:W-:-:S04]  /*1000*/  IMAD R9, R9, R4, R7 ;  /* 0x0000000409097224 */ /* 0x000fc800078e0207 */
[----:B----4-:R-:W-:-:S04]  /*1010*/  IMAD.WIDE.U32 R28, R9, 0x4, R14 ;  /* 0x00000004091c7825 */ /* 0x010fc800078e000e */
[----:B------:R-:W-:-:S04]  /*1020*/  IMAD.IADD R11, R9, 0x1, R4 ;  /* 0x00000001090b7824 */ /* 0x000fc800078e0204 */
[----:B0-----:R-:W-:-:S04]  /*1030*/  IMAD.WIDE.U32 R18, R11, 0x4, R14 ;  /* 0x000000040b127825 */ /* 0x001fc800078e000e */
[----:B------:R-:W-:Y:S01]  /*1040*/  IMAD.WIDE.U32 R26, R27, 0x4, R12 ;  /* 0x000000041b1a7825 */ /* 0x000fe200078e000c */
[----:B-----5:R-:W-:-:S03]  /*1050*/  FSETP.NE.AND P2, PT, |R23|, +INF , PT ;  /* 0x7f8000001700780b */ /* 0x020fc60003f45200 */
[----:B------:R-:W-:Y:S01]  /*1060*/  FMUL R0, R23, UR8 ;  /* 0x0000000817007c20 */ /* 0x000fe20008400000 */
[C---:B---3--:R-:W-:Y:S01]  /*1070*/  FSETP.NE.AND P1, PT, |R20|.reuse, +INF , PT ;  /* 0x7f8000001400780b */ /* 0x048fe20003f25200 */
[----:B------:R-:W-:-:S08]  /*1080*/  FMUL R20, R20, UR8 ;  /* 0x0000000814147c20 */ /* 0x000fd00008400000 */
[----:B------:R-:W-:Y:S01]  /*1090*/  @P2 FFMA R3, R3, UR9, R0 ;  /* 0x0000000903032c23 */ /* 0x000fe20008000000 */
[----:B--2---:R-:W-:Y:S01]  /*10a0*/  FSETP.NE.AND P2, PT, |R6|, +INF , PT ;  /* 0x7f8000000600780b */ /* 0x004fe20003f45200 */
[----:B------:R0:W2:Y:S01]  /*10b0*/  LDG.E.CONSTANT R0, desc[UR6][R28.64] ;  /* 0x000000061c007981 */ /* 0x0000a2000c1e9900 */
[----:B------:R-:W-:-:S03]  /*10c0*/  IADD3 R23, PT, PT, R11, R4, RZ ;  /* 0x000000040b177210 */ /* 0x000fc60007ffe0ff */
[----:B------:R3:W-:Y:S01]  /*10d0*/  STG.E desc[UR6][R24.64], R3 ;  /* 0x0000000318007986 */ /* 0x0007e2000c101906 */
[----:B0-----:R-:W-:Y:S01]  /*10e0*/  IADD3 R29, PT, PT, R23, R4, RZ ;  /* 0x00000004171d7210 */ /* 0x001fe20007ffe0ff */
[----:B---3--:R-:W-:Y:S01]  /*10f0*/  @P1 FFMA R3, R3, UR9, R20 ;  /* 0x0000000903031c23 */ /* 0x008fe20008000014 */
[----:B------:R-:W-:Y:S02]  /*1100*/  FMUL R20, R6, UR8 ;  /* 0x0000000806147c20 */ /* 0x000fe40008400000 */
[----:B------:R0:W3:Y:S04]  /*1110*/  LDG.E.CONSTANT R6, desc[UR6][R18.64] ;  /* 0x0000000612067981 */ /* 0x0000e8000c1e9900 */
[----:B------:R4:W-:Y:S01]  /*1120*/  STG.E desc[UR6][R26.64], R3 ;  /* 0x000000031a007986 */ /* 0x0009e2000c101906 */
[----:B0-----:R-:W-:Y:S01]  /*1130*/  IMAD.WIDE.U32 R18, R23, 0x4, R14 ;  /* 0x0000000417127825 */ /* 0x001fe200078e000e */
[----:B------:R-:W-:-:S04]  /*1140*/  FSETP.NE.AND P1, PT, |R10|, +INF , PT ;  /* 0x7f8000000a00780b */ /* 0x000fc80003f25200 */
[----:B------:R0:W5:Y:S01]  /*1150*/  LDG.E.CONSTANT R28, desc[UR6][R18.64] ;  /* 0x00000006121c7981 */ /* 0x000162000c1e9900 */
[----:B----4-:R-:W-:Y:S01]  /*1160*/  @P2 FFMA R3, R3, UR9, R20 ;  /* 0x0000000903032c23 */ /* 0x010fe20008000014 */
[----:B------:R-:W-:-:S04]  /*1170*/  IMAD.WIDE.U32 R20, R21, 0x4, R12 ;  /* 0x0000000415147825 */ /* 0x000fc800078e000c */
[----:B------:R-:W-:Y:S01]  /*1180*/  VIADD R26, R5, 0x8 ;  /* 0x00000008051a7836 */ /* 0x000fe20000000000 */
[----:B------:R4:W-:Y:S01]  /*1190*/  STG.E desc[UR6][R20.64], R3 ;  /* 0x0000000314007986 */ /* 0x0009e2000c101906 */
[----:B------:R-:W-:-:S04]  /*11a0*/  IMAD.WIDE.U32 R24, R29, 0x4, R14 ;  /* 0x000000041d187825 */ /* 0x000fc800078e000e */
[----:B0-----:R-:W-:Y:S01]  /*11b0*/  FMUL R18, R10, UR8 ;  /* 0x000000080a127c20 */ /* 0x001fe20008400000 */
[----:B----4-:R-:W-:Y:S01]  /*11c0*/  IMAD R21, R26, R4, R7 ;  /* 0x000000041a157224 */ /* 0x010fe200078e0207 */
[----:B------:R0:W4:Y:S03]  /*11d0*/  LDG.E.CONSTANT R20, desc[UR6][R24.64] ;  /* 0x0000000618147981 */ /* 0x000126000c1e9900 */
[----:B------:R-:W-:-:S04]  /*11e0*/  IMAD.WIDE.U32 R26, R21, 0x4, R14 ;  /* 0x00000004151a7825 */ /* 0x000fc800078e000e */
[----:B------:R-:W-:Y:S01]  /*11f0*/  @P1 FFMA R3, R3, UR9, R18 ;  /* 0x0000000903031c23 */ /* 0x000fe20008000012 */
[----:B------:R1:W4:Y:S01]  /*1200*/  LDG.E.CONSTANT R10, desc[UR6][R26.64] ;  /* 0x000000061a0a7981 */ /* 0x000322000c1e9900 */
[----:B0-----:R-:W-:Y:S01]  /*1210*/  IMAD.WIDE.U32 R24, R22, 0x4, R12 ;  /* 0x0000000416187825 */ /* 0x001fe200078e000c */
[----:B------:R-:W-:-:S05]  /*1220*/  IADD3 R22, PT, PT, R21, R4, RZ ;  /* 0x0000000415167210 */ /* 0x000fca0007ffe0ff */
[----:B------:R-:W-:-:S06]  /*1230*/  IMAD.WIDE.U32 R18, R22, 0x4, R14 ;  /* 0x0000000416127825 */ /* 0x000fcc00078e000e */
[----:B------:R0:W4:Y:S01]  /*1240*/  LDG.E.CONSTANT R18, desc[UR6][R18.64] ;  /* 0x0000000612127981 */ /* 0x000122000c1e9900 */
[----:B-1----:R-:W-:-:S03]  /*1250*/  IMAD.WIDE.U32 R26, R9, 0x4, R12 ;  /* 0x00000004091a7825 */ /* 0x002fc600078e000c */
[----:B------:R1:W-:Y:S01]  /*1260*/  STG.E desc[UR6][R24.64], R3 ;  /* 0x0000000318007986 */ /* 0x0003e2000c101906 */
[----:B------:R-:W-:Y:S01]  /*1270*/  IADD3 R9, PT, PT, R22, R4, RZ ;  /* 0x0000000416097210 */ /* 0x000fe20007ffe0ff */
[----:B-1----:R-:W-:-:S04]  /*1280*/  IMAD.WIDE.U32 R24, R11, 0x4, R12 ;  /* 0x000000040b187825 */ /* 0x002fc800078e000c */
[----:B0-----:R-:W-:Y:S01]  /*1290*/  IMAD.IADD R19, R9, 0x1, R4 ;  /* 0x0000000109137824 */ /* 0x001fe200078e0204 */
[C---:B--2---:R-:W-:Y:S01]  /*12a0*/  FSETP.NE.AND P1, PT, |R0|.reuse, +INF , PT ;  /* 0x7f8000000000780b */ /* 0x044fe20003f25200 */
[----:B------:R-:W-:-:S12]  /*12b0*/  FMUL R0, R0, UR8 ;  /* 0x0000000800007c20 */ /* 0x000fd80008400000 */
[----:B------:R-:W-:Y:S01]  /*12c0*/  @P1 FFMA R3, R3, UR9, R0 ;  /* 0x0000000903031c23 */ /* 0x000fe20008000000 */
[C---:B---3--:R-:W-:Y:S01]  /*12d0*/  FSETP.NE.AND P2, PT, |R6|.reuse, +INF , PT ;  /* 0x7f8000000600780b */ /* 0x048fe20003f45200 */
[----:B------:R-:W-:-:S03]  /*12e0*/  FMUL R6, R6, UR8 ;  /* 0x0000000806067c20 */ /* 0x000fc60008400000 */
[----:B------:R0:W-:Y:S01]  /*12f0*/  STG.E desc[UR6][R26.64], R3 ;  /* 0x000000031a007986 */ /* 0x0001e2000c101906 */
[----:B-----5:R-:W-:-:S08]  /*1300*/  FSETP.NE.AND P1, PT, |R28|, +INF , PT ;  /* 0x7f8000001c00780b */ /* 0x020fd00003f25200 */
[----:B0-----:R-:W-:Y:S01]  /*1310*/  @P2 FFMA R3, R3, UR9, R6 ;  /* 0x0000000903032c23 */ /* 0x001fe20008000006 */
[----:B------:R-:W-:Y:S01]  /*1320*/  FMUL R28, R28, UR8 ;  /* 0x000000081c1c7c20 */ /* 0x000fe20008400000 */
[----:B------:R-:W-:-:S03]  /*1330*/  IMAD.WIDE.U32 R26, R23, 0x4, R12 ;  /* 0x00000004171a7825 */ /* 0x000fc600078e000c */
[----:B------:R0:W-:Y:S01]  /*1340*/  STG.E desc[UR6][R24.64], R3 ;  /* 0x0000000318007986 */ /* 0x0001e2000c101906 */
[----:B------:R-:W-:Y:S02]  /*1350*/  IADD3 R23, PT, PT, R5, 0xc, RZ ;  /* 0x0000000c05177810 */ /* 0x000fe40007ffe0ff */
[----:B----4-:R-:W-:Y:S01]  /*1360*/  FSETP.NE.AND P2, PT, |R20|, +INF , PT ;  /* 0x7f8000001400780b */ /* 0x010fe20003f45200 */
[----:B0-----:R-:W-:Y:S01]  /*1370*/  @P1 FFMA R3, R3, UR9, R28 ;  /* 0x0000000903031c23 */ /* 0x001fe2000800001c */
[----:B------:R-:W-:-:S04]  /*1380*/  IMAD.WIDE.U32 R24, R9, 0x4, R14 ;  /* 0x0000000409187825 */ /* 0x000fc800078e000e */
[----:B------:R-:W-:Y:S01]  /*1390*/  FMUL R20, R20, UR8 ;  /* 0x0000000814147c20 */ /* 0x000fe20008400000 */
[----:B------:R-:W-:Y:S01]  /*13a0*/  FSETP.NE.AND P1, PT, |R10|, +INF , PT ;  /* 0x7f8000000a00780b */ /* 0x000fe20003f25200 */
[----:B------:R0:W2:Y:S01]  /*13b0*/  LDG.E.CONSTANT R0, desc[UR6][R24.64] ;  /* 0x0000000618007981 */ /* 0x0000a2000c1e9900 */
[----:B------:R-:W-:-:S03]  /*13c0*/  IMAD.WIDE.U32 R28, R29, 0x4, R12 ;  /* 0x000000041d1c7825 */ /* 0x000fc600078e000c */
[----:B------:R1:W-:Y:S01]  /*13d0*/  STG.E desc[UR6][R26.64], R3 ;  /* 0x000000031a007986 */ /* 0x0003e2000c101906 */
[----:B------:R-:W-:Y:S01]  /*13e0*/  FMUL R10, R10, UR8 ;  /* 0x000000080a0a7c20 */ /* 0x000fe20008400000 */
[----:B------:R-:W-:Y:S02]  /*13f0*/  IMAD R23, R23, R4, R7 ;  /* 0x0000000417177224 */ /* 0x000fe400078e0207 */
[----:B0-----:R-:W-:-:S05]  /*1400*/  IMAD.WIDE.U32 R24, R19, 0x4, R14 ;  /* 0x0000000413187825 */ /* 0x001fca00078e000e */
[----:B------:R0:W3:Y:S01]  /*1410*/  LDG.E.CONSTANT R6, desc[UR6][R24.64] ;  /* 0x0000000618067981 */ /* 0x0000e2000c1e9900 */
[----:B-1----:R-:W-:Y:S01]  /*1420*/  @P2 FFMA R3, R3, UR9, R20 ;  /* 0x0000000903032c23 */ /* 0x002fe20008000014 */
[----:B------:R-:W-:-:S04]  /*1430*/  FSETP.NE.AND P2, PT, |R18|, +INF , PT ;  /* 0x7f8000001200780b */ /* 0x000fc80003f45200 */
[----:B------:R1:W-:Y:S01]  /*1440*/  STG.E desc[UR6][R28.64], R3 ;  /* 0x000000031c007986 */ /* 0x0003e2000c101906 */
[----:B------:R-:W-:-:S04]  /*1450*/  IMAD.WIDE.U32 R20, R21, 0x4, R12 ;  /* 0x0000000415147825 */ /* 0x000fc800078e000c */
[----:B0-----:R-:W-:Y:S01]  /*1460*/  FMUL R24, R18, UR8 ;  /* 0x0000000812187c20 */ /* 0x001fe20008400000 */
[----:B-1----:R-:W-:Y:S01]  /*1470*/  @P1 FFMA R3, R3, UR9, R10 ;  /* 0x0000000903031c23 */ /* 0x002fe2000800000a */
[C---:B------:R-:W-:Y:S01]  /*1480*/  IMAD.WIDE.U32 R10, R23.reuse, 0x4, R14 ;  /* 0x00000004170a7825 */ /* 0x040fe200078e000e */
[----:B------:R-:W-:-:S04]  /*1490*/  IADD3 R29, PT, PT, R23, R4, RZ ;  /* 0x00000004171d7210 */ /* 0x000fc80007ffe0ff */
[----:B------:R-:W4:Y:S01]  /*14a0*/  LDG.E.CONSTANT R18, desc[UR6][R10.64] ;  /* 0x000000060a127981 */ /* 0x000f22000c1e9900 */
[----:B------:R-:W-:-:S03]  /*14b0*/  IMAD.WIDE.U32 R26, R29, 0x4, R14 ;  /* 0x000000041d1a7825 */ /* 0x000fc600078e000e */
[----:B------:R0:W-:Y:S04]  /*14c0*/  STG.E desc[UR6][R20.64], R3 ;  /* 0x0000000314007986 */ /* 0x0001e8000c101906 */
[----:B------:R1:W5:Y:S01]  /*14d0*/  LDG.E.CONSTANT R28, desc[UR6][R26.64] ;  /* 0x000000061a1c7981 */ /* 0x000362000c1e9900 */
[----:B0-----:R-:W-:Y:S01]  /*14e0*/  @P2 FFMA R3, R3, UR9, R24 ;  /* 0x0000000903032c23 */ /* 0x001fe20008000018 */
[----:B------:R-:W-:-:S04]  /*14f0*/  IMAD.WIDE.U32 R24, R22, 0x4, R12 ;  /* 0x0000000416187825 */ /* 0x000fc800078e000c */
[----:B------:R-:W-:Y:S01]  /*1500*/  IMAD.IADD R22, R29, 0x1, R4 ;  /* 0x000000011d167824 */ /* 0x000fe200078e0204 */
[----:B------:R0:W-:Y:S03]  /*1510*/  STG.E desc[UR6][R24.64], R3 ;  /* 0x0000000318007986 */ /* 0x0001e6000c101906 */
[C---:B-1----:R-:W-:Y:S01]  /*1520*/  IMAD.WIDE.U32 R26, R22.reuse, 0x4, R14 ;  /* 0x00000004161a7825 */ /* 0x042fe200078e000e */
[----:B0-----:R-:W-:-:S04]  /*1530*/  IADD3 R25, PT, PT, R22, R4, RZ ;  /* 0x0000000416197210 */ /* 0x001fc80007ffe0ff */
[----:B------:R0:W5:Y:S01]  /*1540*/  LDG.E.CONSTANT R24, desc[UR6][R26.64] ;  /* 0x000000061a187981 */ /* 0x000162000c1e9900 */
[----:B------:R-:W-:-:S06]  /*1550*/  IMAD.WIDE.U32 R10, R25, 0x4, R14 ;  /* 0x00000004190a7825 */ /* 0x000fcc00078e000e */
[----:B------:R-:W5:Y:S01]  /*1560*/  LDG.E.CONSTANT R10, desc[UR6][R10.64] ;  /* 0x000000060a0a7981 */ /* 0x000f62000c1e9900 */
[----:B------:R-:W-:-:S04]  /*1570*/  IMAD.WIDE.U32 R20, R9, 0x4, R12 ;  /* 0x0000000409147825 */ /* 0x000fc800078e000c */
[----:B0-----:R-:W-:Y:S01]  /*1580*/  IMAD.WIDE.U32 R26, R19, 0x4, R12 ;  /* 0x00000004131a7825 */ /* 0x001fe200078e000c */
[----:B------:R-:W-:Y:S02]  /*1590*/  IADD3 R5, PT, PT, R5, 0x10, RZ ;  /* 0x0000001005057810 */ /* 0x000fe40007ffe0ff */
[C---:B--2---:R-:W-:Y:S01]  /*15a0*/  FSETP.NE.AND P1, PT, |R0|.reuse, +INF , PT ;  /* 0x7f8000000000780b */ /* 0x044fe20003f25200 */
[----:B------:R-:W-:Y:S01]  /*15b0*/  FMUL R0, R0, UR8 ;  /* 0x0000000800007c20 */ /* 0x000fe20008400000 */
[----:B---3--:R-:W-:-:S11]  /*15c0*/  FSETP.NE.AND P2, PT, |R6|, +INF , PT ;  /* 0x7f8000000600780b */ /* 0x008fd60003f45200 */
[----:B------:R-:W-:Y:S01]  /*15d0*/  @P1 FFMA R3, R3, UR9, R0 ;  /* 0x0000000903031c23 */ /* 0x000fe20008000000 */
[----:B------:R-:W-:-:S04]  /*15e0*/  FMUL R6, R6, UR8 ;  /* 0x0000000806067c20 */ /* 0x000fc80008400000 */
[----:B------:R0:W-:Y:S02]  /*15f0*/  STG.E desc[UR6][R20.64], R3 ;  /* 0x0000000314007986 */ /* 0x0001e4000c101906 */
[----:B0-----:R-:W-:Y:S01]  /*1600*/  @P2 FFMA R3, R3, UR9, R6 ;  /* 0x0000000903032c23 */ /* 0x001fe20008000006 */
[C---:B----4-:R-:W-:Y:S01]  /*1610*/  FSETP.NE.AND P1, PT, |R18|.reuse, +INF , PT ;  /* 0x7f8000001200780b */ /* 0x050fe20003f25200 */
[----:B------:R-:W-:-:S03]  /*1620*/  FMUL R18, R18, UR8 ;  /* 0x0000000812127c20 */ /* 0x000fc60008400000 */
[----:B------:R0:W-:Y:S01]  /*1630*/  STG.E desc[UR6][R26.64], R3 ;  /* 0x000000031a007986 */ /* 0x0001e2000c101906 */
[C---:B-----5:R-:W-:Y:S01]  /*1640*/  FSETP.NE.AND P2, PT, |R28|.reuse, +INF , PT ;  /* 0x7f8000001c00780b */ /* 0x060fe20003f45200 */
[----:B------:R-:W-:-:S07]  /*1650*/  FMUL R28, R28, UR8 ;  /* 0x000000081c1c7c20 */ /* 0x000fce0008400000 */
[----:B0-----:R-:W-:Y:S01]  /*1660*/  @P1 FFMA R3, R3, UR9, R18 ;  /* 0x0000000903031c23 */ /* 0x001fe20008000012 */
[----:B------:R-:W-:-:S05]  /*1670*/  IMAD.WIDE.U32 R18, R23, 0x4, R12 ;  /* 0x0000000417127825 */ /* 0x000fca00078e000c */
[----:B------:R0:W-:Y:S01]  /*1680*/  STG.E desc[UR6][R18.64], R3 ;  /* 0x0000000312007986 */ /* 0x0001e2000c101906 */
[----:B------:R-:W-:Y:S01]  /*1690*/  IMAD.WIDE.U32 R20, R29, 0x4, R12 ;  /* 0x000000041d147825 */ /* 0x000fe200078e000c */
[----:B------:R-:W-:-:S03]  /*16a0*/  FSETP.NE.AND P1, PT, |R24|, +INF , PT ;  /* 0x7f8000001800780b */ /* 0x000fc60003f25200 */
[----:B0-----:R-:W-:Y:S01]  /*16b0*/  @P2 FFMA R3, R3, UR9, R28 ;  /* 0x0000000903032c23 */ /* 0x001fe2000800001c */
[----:B------:R-:W-:Y:S01]  /*16c0*/  FMUL R24, R24, UR8 ;  /* 0x0000000818187c20 */ /* 0x000fe20008400000 */
[--C-:B------:R-:W-:Y:S01]  /*16d0*/  IMAD.WIDE.U32 R22, R22, 0x4, R12.reuse ;  /* 0x0000000416167825 */ /* 0x100fe200078e000c */
[C---:B------:R-:W-:Y:S02]  /*16e0*/  FSETP.NE.AND P2, PT, |R10|.reuse, +INF , PT ;  /* 0x7f8000000a00780b */ /* 0x040fe40003f45200 */
[----:B------:R0:W-:Y:S01]  /*16f0*/  STG.E desc[UR6][R20.64], R3 ;  /* 0x0000000314007986 */ /* 0x0001e2000c101906 */
[----:B------:R-:W-:Y:S01]  /*1700*/  FMUL R0, R10, UR8 ;  /* 0x000000080a007c20 */ /* 0x000fe20008400000 */
[----:B------:R-:W-:-:S04]  /*1710*/  IMAD.WIDE.U32 R10, R25, 0x4, R12 ;  /* 0x00000004190a7825 */ /* 0x000fc800078e000c */
[----:B0-----:R-:W-:-:S05]  /*1720*/  @P1 FFMA R3, R3, UR9, R24 ;  /* 0x0000000903031c23 */ /* 0x001fca0008000018 */
[----:B------:R0:W-:Y:S01]  /*1730*/  STG.E desc[UR6][R22.64], R3 ;  /* 0x0000000316007986 */ /* 0x0001e2000c101906 */
[----:B------:R-:W-:Y:S01]  /*1740*/  ISETP.GE.AND P1, PT, R5, UR4, PT ;  /* 0x0000000405007c0c */ /* 0x000fe2000bf26270 */
[----:B0-----:R-:W-:-:S05]  /*1750*/  @P2 FFMA R3, R3, UR9, R0 ;  /* 0x0000000903032c23 */ /* 0x001fca0008000000 */
[----:B------:R0:W-:Y:S01]  /*1760*/  STG.E desc[UR6][R10.64], R3 ;  /* 0x000000030a007986 */ /* 0x0001e2000c101906 */
[----:B------:R-:W-:-:S06]  /*1770*/  IMAD.MOV.U32 R0, RZ, RZ, R3 ;  /* 0x000000ffff007224 */ /* 0x000fcc00078e0003 */
[----:B------:R-:W-:Y:S05]  /*1780*/  @!P1 BRA `(.L_x_19) ;  /* 0xfffffff400e09947 */ /* 0x000fea000383ffff */
.L_x_18:
[----:B0-----:R-:W-:-:S04]  /*1790*/  IADD3 R3, PT, PT, -R5, UR10, RZ ;  /* 0x0000000a05037c10 */ /* 0x001fc8000fffe1ff */
[----:B------:R-:W-:-:S13]  /*17a0*/  ISETP.GT.AND P1, PT, R3, 0x4, PT ;  /* 0x000000040300780c */ /* 0x000fda0003f24270 */
[----:B------:R-:W-:Y:S05]  /*17b0*/  @!P1 BRA `(.L_x_20) ;  /* 0x0000000400189947 */ /* 0x000fea0003800000 */
[----:B------:R-:W0:Y:S01]  /*17c0*/  LDC R26, c[0x0][0x3a0] ;  /* 0x0000e800ff1a7b82 */ /* 0x000e220000000800 */
[----:B------:R-:W5:Y:S07]  /*17d0*/  LDCU.64 UR4, c[0x0][0x398] ;  /* 0x00007300ff0477ac */ /* 0x000f6e0008000a00 */
[----:B------:R-:W1:Y:S01]  /*17e0*/  LDC.64 R14, c[0x0][0x380] ;  /* 0x0000e000ff0e7b82 */ /* 0x000e620000000a00 */
[----:B0-----:R-:W-:-:S04]  /*17f0*/  IMAD R23, R5, R26, R7 ;  /* 0x0000001a05177224 */ /* 0x001fc800078e0207 */
[C---:B-1----:R-:W-:Y:S01]  /*1800*/  IMAD.WIDE.U32 R18, R23.reuse, 0x4, R14 ;  /* 0x0000000417127825 */ /* 0x042fe200078e000e */
[----:B------:R-:W-:-:S04]  /*1810*/  IADD3 R3, PT, PT, R23, R26, RZ ;  /* 0x0000001a17037210 */ /* 0x000fc80007ffe0ff */
[----:B------:R0:W2:Y:S01]  /*1820*/  LDG.E.CONSTANT R22, desc[UR6][R18.64] ;  /* 0x0000000612167981 */ /* 0x0000a2000c1e9900 */
[C---:B------:R-:W-:Y:S01]  /*1830*/  IMAD.WIDE.U32 R20, R3.reuse, 0x4, R14 ;  /* 0x0000000403147825 */ /* 0x040fe200078e000e */
[----:B------:R-:W-:-:S04]  /*1840*/  IADD3 R9, PT, PT, R3, R26, RZ ;  /* 0x0000001a03097210 */ /* 0x000fc80007ffe0ff */
[----:B------:R-:W5:Y:S01]  /*1850*/  LDG.E.CONSTANT R4, desc[UR6][R20.64] ;  /* 0x0000000614047981 */ /* 0x000f62000c1e9900 */
[----:B------:R-:W-:Y:S01]  /*1860*/  IMAD.WIDE.U32 R28, R9, 0x4, R14 ;  /* 0x00000004091c7825 */ /* 0x000fe200078e000e */
[----:B------:R-:W-:-:S03]  /*1870*/  IADD3 R27, PT, PT, R5, 0x4, RZ ;  /* 0x00000004051b7810 */ /* 0x000fc60007ffe0ff */
[----:B---34-:R-:W-:Y:S01]  /*1880*/  IMAD.IADD R11, R9, 0x1, R26 ;  /* 0x00000001090b7824 */ /* 0x018fe200078e021a */
[----:B------:R1:W3:Y:S03]  /*1890*/  LDG.E.CONSTANT R6, desc[UR6][R28.64] ;  /* 0x000000061c067981 */ /* 0x0002e6000c1e9900 */
[----:B------:R-:W-:-:S04]  /*18a0*/  IMAD.WIDE.U32 R24, R11, 0x4, R14 ;  /* 0x000000040b187825 */ /* 0x000fc800078e000e */
[-C--:B------:R-:W-:Y:S01]  /*18b0*/  IMAD R27, R27, R26.reuse, R7 ;  /* 0x0000001a1b1b7224 */ /* 0x080fe200078e0207 */
[----:B------:R4:W3:Y:S03]  /*18c0*/  LDG.E.CONSTANT R10, desc[UR6][R24.64] ;  /* 0x00000006180a7981 */ /* 0x0008e6000c1e9900 */
[C---:B0-----:R-:W-:Y:S01]  /*18d0*/  IMAD.WIDE.U32 R18, R27.reuse, 0x4, R14 ;  /* 0x000000041b127825 */ /* 0x041fe200078e000e */
[----:B-1----:R-:W-:-:S05]  /*18e0*/  IADD3 R29, PT, PT, R27, R26, RZ ;  /* 0x0000001a1b1d7210 */ /* 0x002fca0007ffe0ff */
[----:B------:R-:W3:Y:S01]  /*18f0*/  LDG.E.CONSTANT R18, desc[UR6][R18.64] ;  /* 0x0000000612127981 */ /* 0x000ee2000c1e9900 */
[----:B------:R-:W-:-:S04]  /*1900*/  IMAD.WIDE.U32 R20, R29, 0x4, R14 ;  /* 0x000000041d147825 */ /* 0x000fc800078e000e */
[----:B------:R-:W-:Y:S02]  /*1910*/  IMAD.IADD R28, R29, 0x1, R26 ;  /* 0x000000011d1c7824 */ /* 0x000fe400078e021a */
[----:B------:R-:W3:Y:S02]  /*1920*/  LDG.E.CONSTANT R20, desc[UR6][R20.64] ;  /* 0x0000000614147981 */ /* 0x000ee4000c1e9900 */
[C---:B----4-:R-:W-:Y:S01]  /*1930*/  IMAD.WIDE.U32 R24, R28.reuse, 0x4, R14 ;  /* 0x000000041c187825 */ /* 0x050fe200078e000e */
[----:B------:R-:W-:-:S05]  /*1940*/  IADD3 R26, PT, PT, R28, R26, RZ ;  /* 0x0000001a1c1a7210 */ /* 0x000fca0007ffe0ff */
[----:B------:R-:W4:Y:S01]  /*1950*/  LDG.E.CONSTANT R24, desc[UR6][R24.64] ;  /* 0x0000000618187981 */ /* 0x000f22000c1e9900 */
[----:B------:R-:W-:-:S05]  /*1960*/  IMAD.WIDE.U32 R14, R26, 0x4, R14 ;  /* 0x000000041a0e7825 */ /* 0x000fca00078e000e */
[----:B------:R0:W4:Y:S02]  /*1970*/  LDG.E.CONSTANT R19, desc[UR6][R14.64] ;  /* 0x000000060e137981 */ /* 0x000124000c1e9900 */
[----:B0-----:R-:W-:Y:S01]  /*1980*/  IMAD.WIDE.U32 R14, R3, 0x4, R12 ;  /* 0x00000004030e7825 */ /* 0x001fe200078e000c */
[----:B------:R-:W-:Y:S02]  /*1990*/  IADD3 R5, PT, PT, R5, 0x8, RZ ;  /* 0x0000000805057810 */ /* 0x000fe40007ffe0ff */
[C---:B--2---:R-:W-:Y:S01]  /*19a0*/  FSETP.NE.AND P0, PT, |R22|.reuse, +INF , PT ;  /* 0x7f8000001600780b */ /* 0x044fe20003f05200 */
[----:B-----5:R-:W-:-:S12]  /*19b0*/  FMUL R22, R22, UR4 ;  /* 0x0000000416167c20 */ /* 0x020fd80008400000 */
[----:B------:R-:W-:Y:S01]  /*19c0*/  @P0 FFMA R0, R0, UR5, R22 ;  /* 0x0000000500000c23 */ /* 0x000fe20008000016 */
[----:B------:R-:W-:Y:S01]  /*19d0*/  FSETP.NE.AND P0, PT, |R4|, +INF , PT ;  /* 0x7f8000000400780b */ /* 0x000fe20003f05200 */
[----:B------:R-:W-:Y:S01]  /*19e0*/  IMAD.WIDE.U32 R22, R23, 0x4, R12 ;  /* 0x0000000417167825 */ /* 0x000fe200078e000c */
[----:B---3--:R-:W-:-:S03]  /*19f0*/  FSETP.NE.AND P1, PT, |R6|, +INF , PT ;  /* 0x7f8000000600780b */ /* 0x008fc60003f25200 */
[----:B------:R-:W-:Y:S01]  /*1a00*/  FMUL R21, R4, UR4 ;  /* 0x0000000404157c20 */ /* 0x000fe20008400000 */
[----:B------:R0:W-:Y:S01]  /*1a10*/  STG.E desc[UR6][R22.64], R0 ;  /* 0x0000000016007986 */ /* 0x0001e2000c101906 */
[----:B------:R-:W-:-:S06]  /*1a20*/  FMUL R3, R6, UR4 ;  /* 0x0000000406037c20 */ /* 0x000fcc0008400000 */
[----:B0-----:R-:W-:Y:S01]  /*1a30*/  @P0 FFMA R0, R0, UR5, R21 ;  /* 0x0000000500000c23 */ /* 0x001fe20008000015 */
[----:B------:R-:W-:Y:S01]  /*1a40*/  FSETP.NE.AND P0, PT, |R10|, +INF , PT ;  /* 0x7f8000000a00780b */ /* 0x000fe20003f05200 */
[----:B------:R-:W-:-:S03]  /*1a50*/  IMAD.WIDE.U32 R22, R9, 0x4, R12 ;  /* 0x0000000409167825 */ /* 0x000fc600078e000c */
[----:B------:R0:W-:Y:S02]  /*1a60*/  STG.E desc[UR6][R14.64], R0 ;  /* 0x000000000e007986 */ /* 0x0001e4000c101906 */
[----:B0-----:R-:W-:Y:S01]  /*1a70*/  @P1 FFMA R0, R0, UR5, R3 ;  /* 0x0000000500001c23 */ /* 0x001fe20008000003 */
[----:B------:R-:W-:Y:S01]  /*1a80*/  FSETP.NE.AND P1, PT, |R18|, +INF , PT ;  /* 0x7f8000001200780b */ /* 0x000fe20003f25200 */
[----:B------:R-:W-:-:S03]  /*1a90*/  FMUL R3, R10, UR4 ;  /* 0x000000040a037c20 */ /* 0x000fc60008400000 */
[----:B------:R0:W-:Y:S01]  /*1aa0*/  STG.E desc[UR6][R22.64], R0 ;  /* 0x0000000016007986 */ /* 0x0001e2000c101906 */
[----:B------:R-:W-:-:S04]  /*1ab0*/  IMAD.WIDE.U32 R10, R11, 0x4, R12 ;  /* 0x000000040b0a7825 */ /* 0x000fc800078e000c */
[----:B0-----:R-:W-:Y:S01]  /*1ac0*/  @P0 FFMA R0, R0, UR5, R3 ;  /* 0x0000000500000c23 */ /* 0x001fe20008000003 */
[----:B------:R-:W-:Y:S01]  /*1ad0*/  FSETP.NE.AND P0, PT, |R20|, +INF , PT ;  /* 0x7f8000001400780b */ /* 0x000fe20003f05200 */
[----:B------:R-:W-:Y:S01]  /*1ae0*/  FMUL R3, R18, UR4 ;  /* 0x0000000412037c20 */ /* 0x000fe20008400000 */
[----:B------:R-:W-:Y:S02]  /*1af0*/  IMAD.WIDE.U32 R14, R27, 0x4, R12 ;  /* 0x000000041b0e7825 */ /* 0x000fe400078e000c */
[----:B------:R0:W-:Y:S02]  /*1b00*/  STG.E desc[UR6][R10.64], R0 ;  /* 0x000000000a007986 */ /* 0x0001e4000c101906 */
[----:B0-----:R-:W-:Y:S01]  /*1b10*/  @P1 FFMA R0, R0, UR5, R3 ;  /* 0x0000000500001c23 */ /* 0x001fe20008000003 */
[----:B----4-:R-:W-:Y:S01]  /*1b20*/  FSETP.NE.AND P1, PT, |R24|, +INF , PT ;  /* 0x7f8000001800780b */ /* 0x010fe20003f25200 */
[----:B------:R-:W-:-:S03]  /*1b30*/  FMUL R3, R20, UR4 ;  /* 0x0000000414037c20 */ /* 0x000fc60008400000 */
[----:B------:R0:W-:Y:S01]  /*1b40*/  STG.E desc[UR6][R14.64], R0 ;  /* 0x000000000e007986 */ /* 0x0001e2000c101906 */
[----:B------:R-:W-:-:S04]  /*1b50*/  IMAD.WIDE.U32 R20, R29, 0x4, R12 ;  /* 0x000000041d147825 */ /* 0x000fc800078e000c */
[----:B0-----:R-:W-:Y:S01]  /*1b60*/  @P0 FFMA R0, R0, UR5, R3 ;  /* 0x0000000500000c23 */ /* 0x001fe20008000003 */
[C---:B------:R-:W-:Y:S01]  /*1b70*/  FSETP.NE.AND P0, PT, |R19|.reuse, +INF , PT ;  /* 0x7f8000001300780b */ /* 0x040fe20003f05200 */
[----:B------:R-:W-:Y:S01]  /*1b80*/  FMUL R3, R24, UR4 ;  /* 0x0000000418037c20 */ /* 0x000fe20008400000 */
[--C-:B------:R-:W-:Y:S02]  /*1b90*/  IMAD.WIDE.U32 R28, R28, 0x4, R12.reuse ;  /* 0x000000041c1c7825 */ /* 0x100fe400078e000c */
[----:B------:R0:W-:Y:S02]  /*1ba0*/  STG.E desc[UR6][R20.64], R0 ;  /* 0x0000000014007986 */ /* 0x0001e4000c101906 */
[----:B------:R-:W-:Y:S01]  /*1bb0*/  FMUL R19, R19, UR4 ;  /* 0x0000000413137c20 */ /* 0x000fe20008400000 */
[----:B------:R-:W-:-:S04]  /*1bc0*/  IMAD.WIDE.U32 R26, R26, 0x4, R12 ;  /* 0x000000041a1a7825 */ /* 0x000fc800078e000c */
[----:B0-----:R-:W-:-:S05]  /*1bd0*/  @P1 FFMA R0, R0, UR5, R3 ;  /* 0x0000000500001c23 */ /* 0x001fca0008000003 */
[----:B------:R0:W-:Y:S02]  /*1be0*/  STG.E desc[UR6][R28.64], R0 ;  /* 0x000000001c007986 */ /* 0x0001e4000c101906 */
[----:B0-----:R-:W-:-:S05]  /*1bf0*/  @P0 FFMA R0, R0, UR5, R19 ;  /* 0x0000000500000c23 */ /* 0x001fca0008000013 */
[----:B------:R0:W-:Y:S01]  /*1c00*/  STG.E desc[UR6][R26.64], R0 ;  /* 0x000000001a007986 */ /* 0x0001e2000c101906 */
[----:B------:R-:W-:-:S13]  /*1c10*/  PLOP3.LUT P0, PT, PT, PT, PT, 0x8, 0x80 ;  /* 0x000000000080781c */ /* 0x000fda0003f0e170 */
.L_x_20:
[----:B------:R-:W-:-:S13]  /*1c20*/  ISETP.NE.OR P0, PT, R5, UR10, P0 ;  /* 0x0000000a05007c0c */ /* 0x000fda0008705670 */
[----:B------:R-:W-:Y:S05]  /*1c30*/  @!P0 BRA `(.L_x_14) ;  /* 0x0000000000948947 */ /* 0x000fea0003800000 */
.L_x_17:
[----:B0-----:R-:W-:-:S04]  /*1c40*/  IMAD R27, R5, R2, R7 ;  /* 0x00000002051b7224 */ /* 0x001fc800078e0207 */
[----:B--2---:R-:W-:-:S04]  /*1c50*/  IMAD.WIDE.U32 R18, R27, 0x4, R16 ;  /* 0x000000041b127825 */ /* 0x004fc800078e0010 */
[----:B------:R-:W-:Y:S02]  /*1c60*/  IMAD.IADD R15, R27, 0x1, R2 ;  /* 0x000000011b0f7824 */ /* 0x000fe400078e0202 */
[----:B------:R-:W2:Y:S02]  /*1c70*/  LDG.E.CONSTANT R18, desc[UR6][R18.64] ;  /* 0x0000000612127981 */ /* 0x000ea4000c1e9900 */
[C---:B------:R-:W-:Y:S01]  /*1c80*/  IMAD.WIDE.U32 R20, R15.reuse, 0x4, R16 ;  /* 0x000000040f147825 */ /* 0x040fe200078e0010 */
[----:B------:R-:W-:-:S05]  /*1c90*/  IADD3 R9, PT, PT, R15, R2, RZ ;  /* 0x000000020f097210 */ /* 0x000fca0007ffe0ff */
[----:B------:R-:W5:Y:S01]  /*1ca0*/  LDG.E.CONSTANT R20, desc[UR6][R20.64] ;  /* 0x0000000614147981 */ /* 0x000f62000c1e9900 */
[C---:B------:R-:W-:Y:S01]  /*1cb0*/  IMAD.WIDE.U32 R22, R9.reuse, 0x4, R16 ;  /* 0x0000000409167825 */ /* 0x040fe200078e0010 */
[----:B------:R-:W-:-:S05]  /*1cc0*/  IADD3 R3, PT, PT, R9, R2, RZ ;  /* 0x0000000209037210 */ /* 0x000fca0007ffe0ff */
[----:B------:R-:W5:Y:S01]  /*1cd0*/  LDG.E.CONSTANT R22, desc[UR6][R22.64] ;  /* 0x0000000616167981 */ /* 0x000f62000c1e9900 */
[----:B---34-:R-:W-:-:S05]  /*1ce0*/  IMAD.WIDE.U32 R10, R3, 0x4, R16 ;  /* 0x00000004030a7825 */ /* 0x018fca00078e0010 */
[----:B------:R0:W3:Y:S01]  /*1cf0*/  LDG.E.CONSTANT R4, desc[UR6][R10.64] ;  /* 0x000000060a047981 */ /* 0x0000e2000c1e9900 */
[----:B------:R-:W-:Y:S01]  /*1d00*/  IMAD.MOV.U32 R25, RZ, RZ, R0 ;  /* 0x000000ffff197224 */ /* 0x000fe200078e0000 */
[----:B------:R-:W-:Y:S01]  /*1d10*/  IADD3 R5, PT, PT, R5, 0x4, RZ ;  /* 0x0000000405057810 */ /* 0x000fe20007ffe0ff */
[----:B0-----:R-:W-:-:S04]  /*1d20*/  IMAD.WIDE.U32 R10, R15, 0x4, R12 ;  /* 0x000000040f0a7825 */ /* 0x001fc800078e000c */
[----:B------:R-:W-:Y:S01]  /*1d30*/  IMAD.WIDE.U32 R14, R9, 0x4, R12 ;  /* 0x00000004090e7825 */ /* 0x000fe200078e000c */
[----:B--2---:R-:W-:-:S03]  /*1d40*/  FSETP.NE.AND P0, PT, |R18|, +INF , PT ;  /* 0x7f8000001200780b */ /* 0x004fc60003f05200 */
[----:B-1----:R-:W-:Y:S01]  /*1d50*/  FMUL R18, R18, UR12 ;  /* 0x0000000c12127c20 */ /* 0x002fe20008400000 */
[C---:B-----5:R-:W-:Y:S01]  /*1d60*/  FSETP.NE.AND P1, PT, |R20|.reuse, +INF , PT ;  /* 0x7f8000001400780b */ /* 0x060fe20003f25200 */
[----:B------:R-:W-:-:S08]  /*1d70*/  FMUL R20, R20, UR12 ;  /* 0x0000000c14147c20 */ /* 0x000fd00008400000 */
[----:B------:R-:W-:Y:S01]  /*1d80*/  @P0 FFMA R25, R25, UR13, R18 ;  /* 0x0000000d19190c23 */ /* 0x000fe20008000012 */
[----:B------:R-:W-:Y:S01]  /*1d90*/  IMAD.WIDE.U32 R18, R27, 0x4, R12 ;  /* 0x000000041b127825 */ /* 0x000fe200078e000c */
[----:B------:R-:W-:-:S03]  /*1da0*/  FSETP.NE.AND P0, PT, |R22|, +INF , PT ;  /* 0x7f8000001600780b */ /* 0x000fc60003f05200 */
[----:B------:R-:W-:Y:S01]  /*1db0*/  FMUL R22, R22, UR12 ;  /* 0x0000000c16167c20 */ /* 0x000fe20008400000 */
[----:B------:R0:W-:Y:S02]  /*1dc0*/  STG.E desc[UR6][R18.64], R25 ;  /* 0x0000001912007986 */ /* 0x0001e4000c101906 */
[----:B0-----:R-:W-:Y:S01]  /*1dd0*/  @P1 FFMA R25, R25, UR13, R20 ;  /* 0x0000000d19191c23 */ /* 0x001fe20008000014 */
[C---:B---3--:R-:W-:Y:S01]  /*1de0*/  FSETP.NE.AND P1, PT, |R4|.reuse, +INF , PT ;  /* 0x7f8000000400780b */ /* 0x048fe20003f25200 */
[----:B------:R-:W-:Y:S01]  /*1df0*/  FMUL R4, R4, UR12 ;  /* 0x0000000c04047c20 */ /* 0x000fe20008400000 */
[----:B------:R-:W-:Y:S02]  /*1e00*/  IMAD.WIDE.U32 R20, R3, 0x4, R12 ;  /* 0x0000000403147825 */ /* 0x000fe400078e000c */
[----:B------:R0:W-:Y:S02]  /*1e10*/  STG.E desc[UR6][R10.64], R25 ;  /* 0x000000190a007986 */ /* 0x0001e4000c101906 */
[----:B0-----:R-:W-:Y:S01]  /*1e20*/  @P0 FFMA R25, R25, UR13, R22 ;  /* 0x0000000d19190c23 */ /* 0x001fe20008000016 */
[----:B------:R-:W-:-:S04]  /*1e30*/  ISETP.NE.AND P0, PT, R5, UR10, PT ;  /* 0x0000000a05007c0c */ /* 0x000fc8000bf05270 */
[----:B------:R0:W-:Y:S02]  /*1e40*/  STG.E desc[UR6][R14.64], R25 ;  /* 0x000000190e007986 */ /* 0x0001e4000c101906 */
[----:B0-----:R-:W-:-:S05]  /*1e50*/  @P1 FFMA R25, R25, UR13, R4 ;  /* 0x0000000d19191c23 */ /* 0x001fca0008000004 */
[----:B------:R0:W-:Y:S01]  /*1e60*/  STG.E desc[UR6][R20.64], R25 ;  /* 0x0000001914007986 */ /* 0x0001e2000c101906 */
[----:B------:R-:W-:Y:S01]  /*1e70*/  MOV R0, R25 ;  /* 0x0000001900007202 */ /* 0x000fe20000000f00 */
[----:B------:R-:W-:Y:S06]  /*1e80*/  @P0 BRA `(.L_x_17) ;  /* 0xfffffffc006c0947 */ /* 0x000fec000383ffff */
.L_x_14:
[----:B------:R-:W5:Y:S02]  /*1e90*/  LDCU.64 UR4, c[0x0][0x390] ;  /* 0x00007200ff0477ac */ /* 0x000f640008000a00 */
[----:B-----5:R-:W-:-:S04]  /*1ea0*/  UISETP.LT.AND UP0, UPT, UR4, UR5, UPT ;  /* 0x000000050400728c */ /* 0x020fc8000bf01270 */
[----:B------:R-:W-:-:S06]  /*1eb0*/  USEL UR4, UR4, UR5, !UP0 ;  /* 0x0000000504047287 */ /* 0x000fcc000c000000 */
[----:B0--34-:R-:W-:-:S05]  /*1ec0*/  VIADD R0, R8, UR4 ;  /* 0x0000000408007c36 */ /* 0x019fca0008000000 */
[----:B------:R-:W-:-:S13]  /*1ed0*/  ISETP.GT.AND P0, PT, R0, UR10, PT ;  /* 0x0000000a00007c0c */ /* 0x000fda000bf04270 */
[----:B-1----:R-:W-:Y:S05]  /*1ee0*/  @P0 EXIT ;  /* 0x000000000000094d */ /* 0x002fea0003800000 */
[----:B------:R-:W-:Y:S01]  /*1ef0*/  HFMA2 R2, -RZ, RZ, 0, 0 ;  /* 0x00000000ff027431 */ /* 0x000fe200000001ff */
[----:B------:R-:W-:-:S07]  /*1f00*/  IADD3 R0, PT, PT, R0, -0x1, RZ ;  /* 0xffffffff00007810 */ /* 0x000fce0007ffe0ff */
.L_x_32:
[----:B0-2---:R-:W0:Y:S08]  /*1f10*/  LDC R16, c[0x0][0x3a0] ;  /* 0x0000e800ff107b82 */ /* 0x005e300000000800 */
[----:B-1----:R-:W1:Y:S01]  /*1f20*/  LDC.64 R12, c[0x0][0x3a8] ;  /* 0x0000ea00ff0c7b82 */ /* 0x002e620000000a00 */
[----:B0-----:R-:W-:-:S04]  /*1f30*/  IMAD R3, R0, R16, R7 ;  /* 0x0000001000037224 */ /* 0x001fc800078e0207 */
[----:B-1----:R-:W-:-:S06]  /*1f40*/  IMAD.WIDE.U32 R4, R3, 0x4, R12 ;  /* 0x0000000403047825 */ /* 0x002fcc00078e000c */
[----:B------:R-:W2:Y:S02]  /*1f50*/  LDG.E R4, desc[UR6][R4.64] ;  /* 0x0000000604047981 */ /* 0x000ea4000c1e1900 */
[----:B--2---:R-:W-:-:S13]  /*1f60*/  FSETP.NE.AND P0, PT, |R4|, +INF , PT ;  /* 0x7f8000000400780b */ /* 0x004fda0003f05200 */
[----:B------:R-:W-:Y:S05]  /*1f70*/  @!P0 BRA `(.L_x_21) ;  /* 0x0000000800388947 */ /* 0x000fea0003800000 */
[----:B------:R-:W0:Y:S01]  /*1f80*/  LDC R11, c[0x0][0x394] ;  /* 0x0000e500ff0b7b82 */ /* 0x000e220000000800 */
[----:B------:R-:W-:-:S05]  /*1f90*/  VIADD R9, R0, 0x1 ;  /* 0x0000000100097836 */ /* 0x000fca0000000000 */
[----:B0-----:R-:W-:-:S04]  /*1fa0*/  VIADDMNMX R6, R9, -R8, R11, PT ;  /* 0x8000000809067246 */ /* 0x001fc8000380010b */
[----:B------:R-:W-:-:S13]  /*1fb0*/  ISETP.GE.AND P0, PT, R6, 0x1, PT ;  /* 0x000000010600780c */ /* 0x000fda0003f06270 */
[----:B------:R-:W-:Y:S05]  /*1fc0*/  @!P0 BRA `(.L_x_21) ;  /* 0x0000000800248947 */ /* 0x000fea0003800000 */
[----:B------:R-:W-:Y:S01]  /*1fd0*/  IADD3 R9, PT, PT, R9, -R6, RZ ;  /* 0x8000000609097210 */ /* 0x000fe20007ffe0ff */
[----:B------:R-:W-:Y:S01]  /*1fe0*/  IMAD.MOV.U32 R6, RZ, RZ, -0x800000 ;  /* 0xff800000ff067424 */ /* 0x000fe200078e00ff */
[----:B------:R-:W-:Y:S02]  /*1ff0*/  MOV R5, 0x7f800000 ;  /* 0x7f80000000057802 */ /* 0x000fe40000000f00 */
[----:B------:R-:W-:-:S13]  /*2000*/  ISETP.GT.AND P0, PT, R9, R0, PT ;  /* 0x000000000900720c */ /* 0x000fda0003f04270 */
[----:B------:R-:W-:Y:S05]  /*2010*/  @P0 BRA `(.L_x_22) ;  /* 0x0000000400f00947 */ /* 0x000fea0003800000 */
[----:B------:R-:W-:Y:S01]  /*2020*/  VIADDMNMX R11, R2, UR4, R11, PT ;  /* 0x00000004020b7c46 */ /* 0x000fe2000b80010b */
[----:B------:R-:W-:Y:S01]  /*2030*/  IMAD.MOV.U32 R10, RZ, RZ, R9 ;  /* 0x000000ffff0a7224 */ /* 0x000fe200078e0009 */
[----:B------:R-:W-:Y:S02]  /*2040*/  MOV R6, 0xff800000 ;  /* 0xff80000000067802 */ /* 0x000fe40000000f00 */
[----:B------:R-:W-:Y:S02]  /*2050*/  LOP3.LUT P0, R18, R11, 0x3, RZ, 0xc0, !PT ;  /* 0x000000030b127812 */ /* 0x000fe4000780c0ff */
[----:B------:R-:W-:-:S11]  /*2060*/  MOV R5, 0x7f800000 ;  /* 0x7f80000000057802 */ /* 0x000fd60000000f00 */
[----:B------:R-:W-:Y:S05]  /*2070*/  @!P0 BRA `(.L_x_23) ;  /* 0x0000000000c48947 */ /* 0x000fea0003800000 */
[----:B------:R-:W-:-:S04]  /*2080*/  IMAD R17, R9, R16, R7 ;  /* 0x0000001009117224 */ /* 0x000fc800078e0207 */
[----:B------:R-:W-:-:S05]  /*2090*/  IMAD.WIDE R12, R17, 0x4, R12 ;  /* 0x00000004110c7825 */ /* 0x000fca00078e020c */
[----:B------:R-:W2:Y:S01]  /*20a0*/  LDG.E R10, desc[UR6][R12.64] ;  /* 0x000000060c0a7981 */ /* 0x000ea2000c1e1900 */
[----:B------:R-:W-:Y:S02]  /*20b0*/  ISETP.NE.AND P1, PT, R18, 0x1, PT ;  /* 0x000000011200780c */ /* 0x000fe40003f25270 */
[----:B------:R-:W-:Y:S02]  /*20c0*/  MOV R6, 0xff800000 ;  /* 0xff80000000067802 */ /* 0x000fe40000000f00 */
[----:B------:R-:W-:Y:S02]  /*20d0*/  MOV R5, 0x7f800000 ;  /* 0x7f80000000057802 */ /* 0x000fe40000000f00 */
[----:B--2---:R-:W-:-:S13]  /*20e0*/  FSETP.NE.AND P0, PT, |R10|, +INF , PT ;  /* 0x7f8000000a00780b */ /* 0x004fda0003f05200 */
[----:B------:R-:W-:Y:S05]  /*20f0*/  @!P0 BRA `(.L_x_24) ;  /* 0x00000000001c8947 */ /* 0x000fea0003800000 */
[----:B------:R-:W0:Y:S02]  /*2100*/  LDC.64 R14, c[0x0][0x380] ;  /* 0x0000e000ff0e7b82 */ /* 0x000e240000000a00 */
[----:B0-----:R-:W-:-:S06]  /*2110*/  IMAD.WIDE R14, R17, 0x4, R14 ;  /* 0x00000004110e7825 */ /* 0x001fcc00078e020e */
[----:B------:R-:W2:Y:S02]  /*2120*/  LDG.E.CONSTANT R15, desc[UR6][R14.64] ;  /* 0x000000060e0f7981 */ /* 0x000ea4000c1e9900 */
[----:B--2---:R-:W-:-:S13]  /*2130*/  FSETP.NE.AND P0, PT, |R15|, +INF , PT ;  /* 0x7f8000000f00780b */ /* 0x004fda0003f05200 */
[----:B------:R-:W-:-:S05]  /*2140*/  @P0 FADD R10, -R10, R15 ;  /* 0x0000000f0a0a0221 */ /* 0x000fca0000000100 */
[C---:B------:R-:W-:Y:S02]  /*2150*/  @P0 FMNMX R6, R10.reuse, -INF , !PT ;  /* 0xff8000000a060809 */ /* 0x040fe40007800000 */
[----:B------:R-:W-:-:S07]  /*2160*/  @P0 FMNMX R5, R10, +INF , PT ;  /* 0x7f8000000a050809 */ /* 0x000fce0003800000 */
.L_x_24:
[----:B------:R-:W-:Y:S01]  /*2170*/  VIADD R10, R9, 0x1 ;  /* 0x00000001090a7836 */ /* 0x000fe20000000000 */
[----:B------:R-:W-:Y:S06]  /*2180*/  @!P1 BRA `(.L_x_23) ;  /* 0x0000000000809947 */ /* 0x000fec0003800000 */
[----:B------:R-:W-:-:S05]  /*2190*/  IMAD.WIDE R12, R16, 0x4, R12 ;  /* 0x00000004100c7825 */ /* 0x000fca00078e020c */
[----:B------:R-:W2:Y:S01]  /*21a0*/  LDG.E R10, desc[UR6][R12.64] ;  /* 0x000000060c0a7981 */ /* 0x000ea2000c1e1900 */
[----:B------:R-:W-:Y:S02]  /*21b0*/  ISETP.NE.AND P3, PT, R18, 0x2, PT ;  /* 0x000000021200780c */ /* 0x000fe40003f65270 */
[----:B------:R-:W-:Y:S02]  /*21c0*/  IADD3 R17, PT, PT, R17, R16, RZ ;  /* 0x0000001011117210 */ /* 0x000fe40007ffe0ff */
[----:B--2---:R-:W-:-:S13]  /*21d0*/  FSETP.NE.AND P0, PT, |R10|, +INF , PT ;  /* 0x7f8000000a00780b */ /* 0x004fda0003f05200 */
[----:B------:R-:W-:Y:S05]  /*21e0*/  @!P0 BRA `(.L_x_25) ;  /* 0x0000000000248947 */ /* 0x000fea0003800000 */
[----:B------:R-:W0:Y:S02]  /*21f0*/  LDC.64 R14, c[0x0][0x380] ;  /* 0x0000e000ff0e7b82 */ /* 0x000e240000000a00 */
[----:B0-----:R-:W-:-:S06]  /*2200*/  IMAD.WIDE R14, R17, 0x4, R14 ;  /* 0x00000004110e7825 */ /* 0x001fcc00078e020e */
[----:B------:R-:W2:Y:S02]  /*2210*/  LDG.E.CONSTANT R15, desc[UR6][R14.64] ;  /* 0x000000060e0f7981 */ /* 0x000ea4000c1e9900 */
[----:B--2---:R-:W-:-:S13]  /*2220*/  FSETP.NE.AND P1, PT, |R15|, +INF , PT ;  /* 0x7f8000000f00780b */ /* 0x004fda0003f25200 */
[----:B------:R-:W-:-:S05]  /*2230*/  @P1 FADD R10, -R10, R15 ;  /* 0x0000000f0a0a1221 */ /* 0x000fca0000000100 */
[CC--:B------:R-:W-:Y:S02]  /*2240*/  @P1 FSETP.GT.AND P0, PT, R10.reuse, R6.reuse, PT ;  /* 0x000000060a00120b */ /* 0x0c0fe40003f04000 */
[CC--:B------:R-:W-:Y:S02]  /*2250*/  @P1 FSETP.GEU.AND P2, PT, R10.reuse, R5.reuse, PT ;  /* 0x000000050a00120b */ /* 0x0c0fe40003f4e000 */
[C---:B------:R-:W-:Y:S02]  /*2260*/  @P1 FSEL R6, R10.reuse, R6, P0 ;  /* 0x000000060a061208 */ /* 0x040fe40000000000 */
[----:B------:R-:W-:-:S09]  /*2270*/  @P1 FSEL R5, R10, R5, !P2 ;  /* 0x000000050a051208 */ /* 0x000fd20005000000 */
.L_x_25:
[----:B------:R-:W-:Y:S01]  /*2280*/  IADD3 R10, PT, PT, R9, 0x2, RZ ;  /* 0x00000002090a7810 */ /* 0x000fe20007ffe0ff */
[----:B------:R-:W-:Y:S06]  /*2290*/  @!P3 BRA `(.L_x_23) ;  /* 0x00000000003cb947 */ /* 0x000fec0003800000 */
[----:B------:R-:W-:-:S05]  /*22a0*/  IMAD.WIDE R12, R16, 0x4, R12 ;  /* 0x00000004100c7825 */ /* 0x000fca00078e020c */
[----:B------:R-:W2:Y:S02]  /*22b0*/  LDG.E R10, desc[UR6][R12.64] ;  /* 0x000000060c0a7981 */ /* 0x000ea4000c1e1900 */
[----:B--2---:R-:W-:-:S13]  /*22c0*/  FSETP.NE.AND P0, PT, |R10|, +INF , PT ;  /* 0x7f8000000a00780b */ /* 0x004fda0003f05200 */
[----:B------:R-:W-:Y:S05]  /*22d0*/  @!P0 BRA `(.L_x_26) ;  /* 0x0000000000288947 */ /* 0x000fea0003800000 */
[----:B------:R-:W0:Y:S01]  /*22e0*/  LDC.64 R12, c[0x0][0x380] ;  /* 0x0000e000ff0c7b82 */ /* 0x000e220000000a00 */
[----:B------:R-:W-:-:S04]  /*22f0*/  IMAD.IADD R15, R17, 0x1, R16 ;  /* 0x00000001110f7824 */ /* 0x000fc800078e0210 */
        /* <DEDUP_REMOVED lines=8> */
.L_x_26:
[----:B------:R-:W-:-:S07]  /*2380*/  IADD3 R10, PT, PT, R9, 0x3, RZ ;  /* 0x00000003090a7810 */ /* 0x000fce0007ffe0ff */
.L_x_23:
[----:B------:R-:W-:-:S04]  /*2390*/  IADD3 R11, PT, PT, R11, -0x1, RZ ;  /* 0xffffffff0b0b7810 */ /* 0x000fc80007ffe0ff */
[----:B------:R-:W-:-:S13]  /*23a0*/  ISETP.GE.U32.AND P0, PT, R11, 0x3, PT ;  /* 0x000000030b00780c */ /* 0x000fda0003f06070 */
[----:B------:R-:W-:Y:S05]  /*23b0*/  @!P0 BRA `(.L_x_22) ;  /* 0x0000000400088947 */ /* 0x000fea0003800000 */
[----:B------:R-:W0:Y:S01]  /*23c0*/  LDC R9, c[0x0][0x3a0] ;  /* 0x0000e800ff097b82 */ /* 0x000e220000000800 */
[C---:B------:R-:W-:Y:S01]  /*23d0*/  IADD3 R24, PT, PT, R10.reuse, 0x3, RZ ;  /* 0x000000030a187810 */ /* 0x040fe20007ffe0ff */
[CC--:B------:R-:W-:Y:S02]  /*23e0*/  IMAD R26, R10.reuse, R16.reuse, R16 ;  /* 0x000000100a1a7224 */ /* 0x0c0fe400078e0210 */
[----:B------:R-:W-:Y:S02]  /*23f0*/  VIADD R11, R10, 0x2 ;  /* 0x000000020a0b7836 */ /* 0x000fe40000000000 */
[-CC-:B------:R-:W-:Y:S01]  /*2400*/  IMAD R24, R24, R16.reuse, R7.reuse ;  /* 0x0000001018187224 */ /* 0x180fe200078e0207 */
[----:B------:R-:W-:Y:S01]  /*2410*/  IADD3 R26, PT, PT, R26, R7, RZ ;  /* 0x000000071a1a7210 */ /* 0x000fe20007ffe0ff */
[----:B------:R-:W1:Y:S01]  /*2420*/  LDC.64 R12, c[0x0][0x380] ;  /* 0x0000e000ff0c7b82 */ /* 0x000e620000000a00 */
[-CC-:B------:R-:W-:Y:S02]  /*2430*/  IMAD R11, R11, R16.reuse, R7.reuse ;  /* 0x000000100b0b7224 */ /* 0x180fe400078e0207 */
[----:B------:R-:W-:-:S05]  /*2440*/  IMAD R25, R10, R16, R7 ;  /* 0x000000100a197224 */ /* 0x000fca00078e0207 */
[----:B------:R-:W2:Y:S02]  /*2450*/  LDC.64 R14, c[0x0][0x3a8] ;  /* 0x0000ea00ff0e7b82 */ /* 0x000ea40000000a00 */
.L_x_31:
[----:B--2---:R-:W-:-:S04]  /*2460*/  IMAD.WIDE R20, R25, 0x4, R14 ;  /* 0x0000000419147825 */ /* 0x004fc800078e020e */
[C---:B0-----:R-:W-:Y:S02]  /*2470*/  IMAD.WIDE R18, R9.reuse, 0x4, R20 ;  /* 0x0000000409127825 */ /* 0x041fe400078e0214 */
[----:B------:R-:W2:Y:S02]  /*2480*/  LDG.E R20, desc[UR6][R20.64] ;  /* 0x0000000614147981 */ /* 0x000ea4000c1e1900 */
[C---:B------:R-:W-:Y:S02]  /*2490*/  IMAD.WIDE R16, R9.reuse, 0x4, R18 ;  /* 0x0000000409107825 */ /* 0x040fe400078e0212 */
[----:B------:R-:W3:Y:S02]  /*24a0*/  LDG.E R18, desc[UR6][R18.64] ;  /* 0x0000000612127981 */ /* 0x000ee4000c1e1900 */
[----:B------:R-:W-:Y:S02]  /*24b0*/  IMAD.WIDE R22, R9, 0x4, R16 ;  /* 0x0000000409167825 */ /* 0x000fe400078e0210 */
[----:B------:R-:W4:Y:S04]  /*24c0*/  LDG.E R27, desc[UR6][R16.64] ;  /* 0x00000006101b7981 */ /* 0x000f28000c1e1900 */
[----:B------:R-:W5:Y:S01]  /*24d0*/  LDG.E R22, desc[UR6][R22.64] ;  /* 0x0000000616167981 */ /* 0x000f62000c1e1900 */
[----:B--2---:R-:W-:-:S02]  /*24e0*/  FSETP.NE.AND P3, PT, |R20|, +INF , PT ;  /* 0x7f8000001400780b */ /* 0x004fc40003f65200 */
[----:B---3--:R-:W-:Y:S02]  /*24f0*/  FSETP.NE.AND P2, PT, |R18|, +INF , PT ;  /* 0x7f8000001200780b */ /* 0x008fe40003f45200 */
[----:B----4-:R-:W-:Y:S02]  /*2500*/  FSETP.NE.AND P1, PT, |R27|, +INF , PT ;  /* 0x7f8000001b00780b */ /* 0x010fe40003f25200 */
[----:B-----5:R-:W-:-:S07]  /*2510*/  FSETP.NE.AND P0, PT, |R22|, +INF , PT ;  /* 0x7f8000001600780b */ /* 0x020fce0003f05200 */
[----:B------:R-:W-:Y:S06]  /*2520*/  @!P3 BRA `(.L_x_27) ;  /* 0x000000000020b947 */ /* 0x000fec0003800000 */
[----:B-1----:R-:W-:-:S06]  /*2530*/  IMAD.WIDE R16, R25, 0x4, R12 ;  /* 0x0000000419107825 */ /* 0x002fcc00078e020c */
[----:B------:R-:W2:Y:S02]  /*2540*/  LDG.E.CONSTANT R17, desc[UR6][R16.64] ;  /* 0x0000000610117981 */ /* 0x000ea4000c1e9900 */
[----:B--2---:R-:W-:-:S13]  /*2550*/  FSETP.NE.AND P4, PT, |R17|, +INF , PT ;  /* 0x7f8000001100780b */ /* 0x004fda0003f85200 */
[----:B------:R-:W-:-:S05]  /*2560*/  @P4 FADD R20, -R20, R17 ;  /* 0x0000001114144221 */ /* 0x000fca0000000100 */
[CC--:B------:R-:W-:Y:S02]  /*2570*/  @P4 FSETP.GT.AND P3, PT, R20.reuse, R6.reuse, PT ;  /* 0x000000061400420b */ /* 0x0c0fe40003f64000 */
[CC--:B------:R-:W-:Y:S02]  /*2580*/  @P4 FSETP.GEU.AND P5, PT, R20.reuse, R5.reuse, PT ;  /* 0x000000051400420b */ /* 0x0c0fe40003fae000 */
[C---:B------:R-:W-:Y:S02]  /*2590*/  @P4 FSEL R6, R20.reuse, R6, P3 ;  /* 0x0000000614064208 */ /* 0x040fe40001800000 */
[----:B------:R-:W-:-:S09]  /*25a0*/  @P4 FSEL R5, R20, R5, !P5 ;  /* 0x0000000514054208 */ /* 0x000fd20006800000 */
.L_x_27:
[----:B------:R-:W-:Y:S05]  /*25b0*/  @!P2 BRA `(.L_x_28) ;  /* 0x000000000020a947 */ /* 0x000fea0003800000 */
        /* <DEDUP_REMOVED lines=8> */
.L_x_28:
        /* <DEDUP_REMOVED lines=9> */
.L_x_29:
        /* <DEDUP_REMOVED lines=9> */
.L_x_30:
[C---:B------:R-:W-:Y:S01]  /*2760*/  VIADD R17, R10.reuse, 0x3 ;  /* 0x000000030a117836 */ /* 0x040fe20000000000 */
[C---:B------:R-:W-:Y:S01]  /*2770*/  LEA R26, R9.reuse, R26, 0x2 ;  /* 0x0000001a091a7211 */ /* 0x040fe200078e10ff */
[----:B------:R-:W-:Y:S01]  /*2780*/  IMAD R11, R9, 0x4, R11 ;  /* 0x00000004090b7824 */ /* 0x000fe200078e020b */
[----:B------:R-:W-:Y:S02]  /*2790*/  IADD3 R10, PT, PT, R10, 0x4, RZ ;  /* 0x000000040a0a7810 */ /* 0x000fe40007ffe0ff */
[----:B------:R-:W-:Y:S02]  /*27a0*/  ISETP.GE.AND P0, PT, R17, R0, PT ;  /* 0x000000001100720c */ /* 0x000fe40003f06270 */
[C---:B------:R-:W-:Y:S02]  /*27b0*/  LEA R24, R9.reuse, R24, 0x2 ;  /* 0x0000001809187211 */ /* 0x040fe400078e10ff */
[----:B------:R-:W-:-:S09]  /*27c0*/  LEA R25, R9, R25, 0x2 ;  /* 0x0000001909197211 */ /* 0x000fd200078e10ff */
[----:B------:R-:W-:Y:S05]  /*27d0*/  @!P0 BRA `(.L_x_31) ;  /* 0xfffffffc00208947 */ /* 0x000fea000383ffff */
.L_x_22:
[----:B------:R-:W0:Y:S01]  /*27e0*/  LDC.64 R10, c[0x0][0x3b0] ;  /* 0x0000ec00ff0a7b82 */ /* 0x000e220000000a00 */
[----:B------:R-:W-:-:S04]  /*27f0*/  FSETP.NE.AND P0, PT, |R5|, +INF , PT ;  /* 0x7f8000000500780b */ /* 0x000fc80003f05200 */
[----:B------:R-:W-:-:S13]  /*2800*/  FSETP.NE.AND P0, PT, |R6|, +INF , P0 ;  /* 0x7f8000000600780b */ /* 0x000fda0000705200 */
[----:B------:R-:W-:-:S04]  /*2810*/  @P0 FADD R5, R6, R5 ;  /* 0x0000000506050221 */ /* 0x000fc80000000000 */
[----:B------:R-:W-:Y:S01]  /*2820*/  @P0 FFMA R5, R5, 0.5, R4 ;  /* 0x3f00000005050823 */ /* 0x000fe20000000004 */
[----:B0-----:R-:W-:-:S05]  /*2830*/  IMAD.WIDE.U32 R10, R3, 0x4, R10 ;  /* 0x00000004030a7825 */ /* 0x001fca00078e000a */
[----:B------:R0:W-:Y:S04]  /*2840*/  @!P0 STG.E desc[UR6][R10.64], R4 ;  /* 0x000000040a008986 */ /* 0x0001e8000c101906 */
[----:B------:R0:W-:Y:S02]  /*2850*/  @P0 STG.E desc[UR6][R10.64], R5 ;  /* 0x000000050a000986 */ /* 0x0001e4000c101906 */
.L_x_21:
[----:B------:R-:W2:Y:S01]  /*2860*/  LDCU UR5, c[0x0][0x3a4] ;  /* 0x00007480ff0577ac */ /* 0x000ea20008000800 */
[----:B------:R-:W-:Y:S01]  /*2870*/  VIADD R0, R0, 0x1 ;  /* 0x0000000100007836 */ /* 0x000fe20000000000 */
[----:B------:R-:W-:-:S04]  /*2880*/  IADD3 R2, PT, PT, R2, 0x1, RZ ;  /* 0x0000000102027810 */ /* 0x000fc80007ffe0ff */
[----:B--2---:R-:W-:-:S13]  /*2890*/  ISETP.NE.AND P0, PT, R0, UR5, PT ;  /* 0x0000000500007c0c */ /* 0x004fda000bf05270 */
[----:B------:R-:W-:Y:S05]  /*28a0*/  @P0 BRA `(.L_x_32) ;  /* 0xfffffff400980947 */ /* 0x000fea000383ffff */
[----:B------:R-:W-:Y:S05]  /*28b0*/  EXIT ;  /* 0x000000000000794d */ /* 0x000fea0003800000 */
        .weak           $__internal_0_$__cuda_sm3x_div_rn_noftz_f32_slowpath
        .type           $__internal_0_$__cuda_sm3x_div_rn_noftz_f32_slowpath,@function
        .size           $__internal_0_$__cuda_sm3x_div_rn_noftz_f32_slowpath,(.L_x_87 - $__internal_0_$__cuda_sm3x_div_rn_noftz_f32_slowpath)
$__internal_0_$__cuda_sm3x_div_rn_noftz_f32_slowpath:
[----:B------:R-:W-:Y:S02]  /*28c0*/  SHF.R.U32.HI R9, RZ, 0x17, R0 ;  /* 0x00000017ff097819 */ /* 0x000fe40000011600 */
[----:B------:R-:W-:Y:S02]  /*28d0*/  SHF.R.U32.HI R16, RZ, 0x17, R3 ;  /* 0x00000017ff107819 */ /* 0x000fe40000011603 */
[----:B------:R-:W-:Y:S02]  /*28e0*/  LOP3.LUT R9, R9, 0xff, RZ, 0xc0, !PT ;  /* 0x000000ff09097812 */ /* 0x000fe400078ec0ff */
[----:B------:R-:W-:Y:S02]  /*28f0*/  LOP3.LUT R16, R16, 0xff, RZ, 0xc0, !PT ;  /* 0x000000ff10107812 */ /* 0x000fe400078ec0ff */
[----:B------:R-:W-:-:S03]  /*2900*/  IADD3 R17, PT, PT, R9, -0x1, RZ ;  /* 0xffffffff09117810 */ /* 0x000fc60007ffe0ff */
[----:B------:R-:W-:Y:S01]  /*2910*/  VIADD R18, R16, 0xffffffff ;  /* 0xffffffff10127836 */ /* 0x000fe20000000000 */
[----:B------:R-:W-:-:S04]  /*2920*/  ISETP.GT.U32.AND P0, PT, R17, 0xfd, PT ;  /* 0x000000fd1100780c */ /* 0x000fc80003f04070 */
[----:B------:R-:W-:-:S13]  /*2930*/  ISETP.GT.U32.OR P0, PT, R18, 0xfd, P0 ;  /* 0x000000fd1200780c */ /* 0x000fda0000704470 */
[----:B------:R-:W-:Y:S01]  /*2940*/  @!P0 MOV R11, RZ ;  /* 0x000000ff000b8202 */ /* 0x000fe20000000f00 */
[----:B------:R-:W-:Y:S06]  /*2950*/  @!P0 BRA `(.L_x_33) ;  /* 0x00000000005c8947 */ /* 0x000fec0003800000 */
[----:B------:R-:W-:Y:S02]  /*2960*/  FSETP.GTU.FTZ.AND P0, PT, |R3|, +INF , PT ;  /* 0x7f8000000300780b */ /* 0x000fe40003f1c200 */
[----:B------:R-:W-:-:S04]  /*2970*/  FSETP.GTU.FTZ.AND P1, PT, |R0|, +INF , PT ;  /* 0x7f8000000000780b */ /* 0x000fc80003f3c200 */
[----:B------:R-:W-:-:S13]  /*2980*/  PLOP3.LUT P0, PT, P0, P1, PT, 0xf8, 0x8f ;  /* 0x00000000008f781c */ /* 0x000fda0000703f70 */
[----:B------:R-:W-:Y:S05]  /*2990*/  @P0 BRA `(.L_x_34) ;  /* 0x0000000400440947 */ /* 0x000fea0003800000 */
[----:B------:R-:W-:-:S13]  /*29a0*/  LOP3.LUT P0, RZ, R0, 0x7fffffff, R3, 0xc8, !PT ;  /* 0x7fffffff00ff7812 */ /* 0x000fda000780c803 */
[----:B------:R-:W-:Y:S05]  /*29b0*/  @!P0 BRA `(.L_x_35) ;  /* 0x0000000400348947 */ /* 0x000fea0003800000 */
[C---:B------:R-:W-:Y:S02]  /*29c0*/  FSETP.NEU.FTZ.AND P1, PT, |R3|.reuse, +INF , PT ;  /* 0x7f8000000300780b */ /* 0x040fe40003f3d200 */
[----:B------:R-:W-:Y:S02]  /*29d0*/  FSETP.NEU.FTZ.AND P3, PT, |R0|, +INF , PT ;  /* 0x7f8000000000780b */ /* 0x000fe40003f7d200 */
[----:B------:R-:W-:-:S11]  /*29e0*/  FSETP.NEU.FTZ.AND P0, PT, |R3|, +INF , PT ;  /* 0x7f8000000300780b */ /* 0x000fd60003f1d200 */
[----:B------:R-:W-:Y:S05]  /*29f0*/  @!P3 BRA !P1, `(.L_x_35) ;  /* 0x000000040024b947 */ /* 0x000fea0004800000 */
[----:B------:R-:W-:-:S04]  /*2a00*/  LOP3.LUT P1, RZ, R3, 0x7fffffff, RZ, 0xc0, !PT ;  /* 0x7fffffff03ff7812 */ /* 0x000fc8000782c0ff */
[----:B------:R-:W-:-:S13]  /*2a10*/  PLOP3.LUT P1, PT, P3, P1, PT, 0x2f, 0xf2 ;  /* 0x0000000000f2781c */ /* 0x000fda0001f22577 */
[----:B------:R-:W-:Y:S05]  /*2a20*/  @P1 BRA `(.L_x_36) ;  /* 0x0000000400101947 */ /* 0x000fea0003800000 */
[----:B------:R-:W-:-:S04]  /*2a30*/  LOP3.LUT P1, RZ, R0, 0x7fffffff, RZ, 0xc0, !PT ;  /* 0x7fffffff00ff7812 */ /* 0x000fc8000782c0ff */
[----:B------:R-:W-:-:S13]  /*2a40*/  PLOP3.LUT P0, PT, P0, P1, PT, 0x2f, 0xf2 ;  /* 0x0000000000f2781c */ /* 0x000fda0000702577 */
[----:B------:R-:W-:Y:S05]  /*2a50*/  @P0 BRA `(.L_x_37) ;  /* 0x0000000000f80947 */ /* 0x000fea0003800000 */
[----:B------:R-:W-:Y:S02]  /*2a60*/  ISETP.GE.AND P0, PT, R18, RZ, PT ;  /* 0x000000ff1200720c */ /* 0x000fe40003f06270 */
[----:B------:R-:W-:-:S11]  /*2a70*/  ISETP.GE.AND P1, PT, R17, RZ, PT ;  /* 0x000000ff1100720c */ /* 0x000fd60003f26270 */
[----:B------:R-:W-:Y:S01]  /*2a80*/  @P0 MOV R11, RZ ;  /* 0x000000ff000b0202 */ /* 0x000fe20000000f00 */
[----:B------:R-:W-:Y:S02]  /*2a90*/  @!P0 IMAD.MOV.U32 R11, RZ, RZ, -0x40 ;  /* 0xffffffc0ff0b8424 */ /* 0x000fe400078e00ff */
[----:B------:R-:W-:Y:S01]  /*2aa0*/  @!P0 FFMA R3, R3, 1.84467440737095516160e+19, RZ ;  /* 0x5f80000003038823 */ /* 0x000fe200000000ff */
[----:B------:R-:W-:Y:S02]  /*2ab0*/  @!P1 FFMA R0, R0, 1.84467440737095516160e+19, RZ ;  /* 0x5f80000000009823 */ /* 0x000fe400000000ff */
[----:B------:R-:W-:-:S07]  /*2ac0*/  @!P1 IADD3 R11, PT, PT, R11, 0x40, RZ ;  /* 0x000000400b0b9810 */ /* 0x000fce0007ffe0ff */
.L_x_33:
[----:B------:R-:W-:Y:S01]  /*2ad0*/  LEA R17, R9, 0xc0800000, 0x17 ;  /* 0xc080000009117811 */ /* 0x000fe200078eb8ff */
[----:B------:R-:W-:-:S03]  /*2ae0*/  VIADD R16, R16, 0xffffff81 ;  /* 0xffffff8110107836 */ /* 0x000fc60000000000 */
[----:B------:R-:W-:Y:S01]  /*2af0*/  IADD3 R22, PT, PT, -R17, R0, RZ ;  /* 0x0000000011167210 */ /* 0x000fe20007ffe1ff */
[C---:B------:R-:W-:Y:S01]  /*2b00*/  IMAD R0, R16.reuse, -0x800000, R3 ;  /* 0xff80000010007824 */ /* 0x040fe200078e0203 */
[----:B------:R-:W-:Y:S02]  /*2b10*/  IADD3 R16, PT, PT, R16, 0x7f, -R9 ;  /* 0x0000007f10107810 */ /* 0x000fe40007ffe809 */
[----:B------:R-:W0:Y:S01]  /*2b20*/  MUFU.RCP R18, R22 ;  /* 0x0000001600127308 */ /* 0x000e220000001000 */
[----:B------:R-:W-:Y:S01]  /*2b30*/  FADD.FTZ R17, -R22, -RZ ;  /* 0x800000ff16117221 */ /* 0x000fe20000010100 */
[----:B------:R-:W-:-:S03]  /*2b40*/  IADD3 R11, PT, PT, R16, R11, RZ ;  /* 0x0000000b100b7210 */ /* 0x000fc60007ffe0ff */
[----:B0-----:R-:W-:-:S04]  /*2b50*/  FFMA R27, R18, R17, 1 ;  /* 0x3f800000121b7423 */ /* 0x001fc80000000011 */
[----:B------:R-:W-:-:S04]  /*2b60*/  FFMA R27, R18, R27, R18 ;  /* 0x0000001b121b7223 */ /* 0x000fc80000000012 */
[----:B------:R-:W-:-:S04]  /*2b70*/  FFMA R18, R0, R27, RZ ;  /* 0x0000001b00127223 */ /* 0x000fc800000000ff */
[----:B------:R-:W-:-:S04]  /*2b80*/  FFMA R3, R17, R18, R0 ;  /* 0x0000001211037223 */ /* 0x000fc80000000000 */
[----:B------:R-:W-:-:S04]  /*2b90*/  FFMA R18, R27, R3, R18 ;  /* 0x000000031b127223 */ /* 0x000fc80000000012 */
[----:B------:R-:W-:-:S04]  /*2ba0*/  FFMA R17, R17, R18, R0 ;  /* 0x0000001211117223 */ /* 0x000fc80000000000 */
[----:B------:R-:W-:-:S05]  /*2bb0*/  FFMA R0, R27, R17, R18 ;  /* 0x000000111b007223 */ /* 0x000fca0000000012 */
[----:B------:R-:W-:-:S04]  /*2bc0*/  SHF.R.U32.HI R3, RZ, 0x17, R0 ;  /* 0x00000017ff037819 */ /* 0x000fc80000011600 */
[----:B------:R-:W-:-:S04]  /*2bd0*/  LOP3.LUT R16, R3, 0xff, RZ, 0xc0, !PT ;  /* 0x000000ff03107812 */ /* 0x000fc800078ec0ff */
[----:B------:R-:W-:-:S05]  /*2be0*/  IADD3 R3, PT, PT, R16, R11, RZ ;  /* 0x0000000b10037210 */ /* 0x000fca0007ffe0ff */
[----:B------:R-:W-:-:S05]  /*2bf0*/  VIADD R9, R3, 0xffffffff ;  /* 0xffffffff03097836 */ /* 0x000fca0000000000 */
[----:B------:R-:W-:-:S13]  /*2c00*/  ISETP.GE.U32.AND P0, PT, R9, 0xfe, PT ;  /* 0x000000fe0900780c */ /* 0x000fda0003f06070 */
[----:B------:R-:W-:Y:S05]  /*2c10*/  @!P0 BRA `(.L_x_38) ;  /* 0x0000000000808947 */ /* 0x000fea0003800000 */
[----:B------:R-:W-:-:S13]  /*2c20*/  ISETP.GT.AND P0, PT, R3, 0xfe, PT ;  /* 0x000000fe0300780c */ /* 0x000fda0003f04270 */
[----:B------:R-:W-:Y:S05]  /*2c30*/  @P0 BRA `(.L_x_39) ;  /* 0x00000000006c0947 */ /* 0x000fea0003800000 */
[----:B------:R-:W-:-:S13]  /*2c40*/  ISETP.GE.AND P0, PT, R3, 0x1, PT ;  /* 0x000000010300780c */ /* 0x000fda0003f06270 */
[----:B------:R-:W-:Y:S05]  /*2c50*/  @P0 BRA `(.L_x_40) ;  /* 0x0000000000980947 */ /* 0x000fea0003800000 */
[----:B------:R-:W-:Y:S02]  /*2c60*/  ISETP.GE.AND P0, PT, R3, -0x18, PT ;  /* 0xffffffe80300780c */ /* 0x000fe40003f06270 */
[----:B------:R-:W-:-:S11]  /*2c70*/  LOP3.LUT R0, R0, 0x80000000, RZ, 0xc0, !PT ;  /* 0x8000000000007812 */ /* 0x000fd600078ec0ff */
[----:B------:R-:W-:Y:S05]  /*2c80*/  @!P0 BRA `(.L_x_40) ;  /* 0x00000000008c8947 */ /* 0x000fea0003800000 */
[-CC-:B------:R-:W-:Y:S01]  /*2c90*/  FFMA.RZ R9, R27, R17.reuse, R18.reuse ;  /* 0x000000111b097223 */ /* 0x180fe2000000c012 */
[----:B------:R-:W-:Y:S01]  /*2ca0*/  IADD3 R16, PT, PT, R3, 0x20, RZ ;  /* 0x0000002003107810 */ /* 0x000fe20007ffe0ff */
[CCC-:B------:R-:W-:Y:S01]  /*2cb0*/  FFMA.RP R11, R27.reuse, R17.reuse, R18.reuse ;  /* 0x000000111b0b7223 */ /* 0x1c0fe20000008012 */
[----:B------:R-:W-:Y:S01]  /*2cc0*/  FFMA.RM R18, R27, R17, R18 ;  /* 0x000000111b127223 */ /* 0x000fe20000004012 */
[----:B------:R-:W-:Y:S02]  /*2cd0*/  ISETP.NE.AND P3, PT, R3, RZ, PT ;  /* 0x000000ff0300720c */ /* 0x000fe40003f65270 */
[----:B------:R-:W-:Y:S02]  /*2ce0*/  LOP3.LUT R9, R9, 0x7fffff, RZ, 0xc0, !PT ;  /* 0x007fffff09097812 */ /* 0x000fe400078ec0ff */
[----:B------:R-:W-:Y:S02]  /*2cf0*/  ISETP.NE.AND P1, PT, R3, RZ, PT ;  /* 0x000000ff0300720c */ /* 0x000fe40003f25270 */
[----:B------:R-:W-:-:S02]  /*2d00*/  LOP3.LUT R9, R9, 0x800000, RZ, 0xfc, !PT ;  /* 0x0080000009097812 */ /* 0x000fc400078efcff */
[----:B------:R-:W-:Y:S02]  /*2d10*/  IADD3 R3, PT, PT, -R3, RZ, RZ ;  /* 0x000000ff03037210 */ /* 0x000fe40007ffe1ff */
[----:B------:R-:W-:Y:S02]  /*2d20*/  SHF.L.U32 R16, R9, R16, RZ ;  /* 0x0000001009107219 */ /* 0x000fe400000006ff */
[----:B------:R-:W-:Y:S02]  /*2d30*/  FSETP.NEU.FTZ.AND P0, PT, R11, R18, PT ;  /* 0x000000120b00720b */ /* 0x000fe40003f1d000 */
[----:B------:R-:W-:Y:S02]  /*2d40*/  SEL R18, R3, RZ, P3 ;  /* 0x000000ff03127207 */ /* 0x000fe40001800000 */
[----:B------:R-:W-:Y:S02]  /*2d50*/  ISETP.NE.AND P1, PT, R16, RZ, P1 ;  /* 0x000000ff1000720c */ /* 0x000fe40000f25270 */
[----:B------:R-:W-:-:S02]  /*2d60*/  SHF.R.U32.HI R18, RZ, R18, R9 ;  /* 0x00000012ff127219 */ /* 0x000fc40000011609 */
[----:B------:R-:W-:Y:S02]  /*2d70*/  PLOP3.LUT P0, PT, P0, P1, PT, 0xf8, 0x8f ;  /* 0x00000000008f781c */ /* 0x000fe40000703f70 */
[----:B------:R-:W-:Y:S02]  /*2d80*/  SHF.R.U32.HI R3, RZ, 0x1, R18 ;  /* 0x00000001ff037819 */ /* 0x000fe40000011612 */
[----:B------:R-:W-:-:S04]  /*2d90*/  SEL R16, RZ, 0x1, !P0 ;  /* 0x00000001ff107807 */ /* 0x000fc80004000000 */
[----:B------:R-:W-:-:S04]  /*2da0*/  LOP3.LUT R9, R16, 0x1, R3, 0xf8, !PT ;  /* 0x0000000110097812 */ /* 0x000fc800078ef803 */
[----:B------:R-:W-:-:S05]  /*2db0*/  LOP3.LUT R18, R9, R18, RZ, 0xc0, !PT ;  /* 0x0000001209127212 */ /* 0x000fca00078ec0ff */
[----:B------:R-:W-:-:S05]  /*2dc0*/  IMAD.IADD R3, R3, 0x1, R18 ;  /* 0x0000000103037824 */ /* 0x000fca00078e0212 */
[----:B------:R-:W-:Y:S01]  /*2dd0*/  LOP3.LUT R0, R3, R0, RZ, 0xfc, !PT ;  /* 0x0000000003007212 */ /* 0x000fe200078efcff */
[----:B------:R-:W-:Y:S06]  /*2de0*/  BRA `(.L_x_40) ;  /* 0x0000000000347947 */ /* 0x000fec0003800000 */
.L_x_39:
[----:B------:R-:W-:-:S04]  /*2df0*/  LOP3.LUT R0, R0, 0x80000000, RZ, 0xc0, !PT ;  /* 0x8000000000007812 */ /* 0x000fc800078ec0ff */
[----:B------:R-:W-:Y:S01]  /*2e00*/  LOP3.LUT R0, R0, 0x7f800000, RZ, 0xfc, !PT ;  /* 0x7f80000000007812 */ /* 0x000fe200078efcff */
[----:B------:R-:W-:Y:S06]  /*2e10*/  BRA `(.L_x_40) ;  /* 0x0000000000287947 */ /* 0x000fec0003800000 */
.L_x_38:
[----:B------:R-:W-:Y:S01]  /*2e20*/  LEA R0, R11, R0, 0x17 ;  /* 0x000000000b007211 */ /* 0x000fe200078eb8ff */
[----:B------:R-:W-:Y:S06]  /*2e30*/  BRA `(.L_x_40) ;  /* 0x0000000000207947 */ /* 0x000fec0003800000 */
.L_x_37:
[----:B------:R-:W-:-:S04]  /*2e40*/  LOP3.LUT R0, R0, 0x80000000, R3, 0x48, !PT ;  /* 0x8000000000007812 */ /* 0x000fc800078e4803 */
[----:B------:R-:W-:Y:S01]  /*2e50*/  LOP3.LUT R0, R0, 0x7f800000, RZ, 0xfc, !PT ;  /* 0x7f80000000007812 */ /* 0x000fe200078efcff */
[----:B------:R-:W-:Y:S06]  /*2e60*/  BRA `(.L_x_40) ;  /* 0x0000000000147947 */ /* 0x000fec0003800000 */
.L_x_36:
[----:B------:R-:W-:Y:S01]  /*2e70*/  LOP3.LUT R0, R0, 0x80000000, R3, 0x48, !PT ;  /* 0x8000000000007812 */ /* 0x000fe200078e4803 */
[----:B------:R-:W-:Y:S06]  /*2e80*/  BRA `(.L_x_40) ;  /* 0x00000000000c7947 */ /* 0x000fec0003800000 */
.L_x_35:
[----:B------:R-:W0:Y:S01]  /*2e90*/  MUFU.RSQ R0, -QNAN ;  /* 0xffc0000000007908 */ /* 0x000e220000001400 */
[----:B------:R-:W-:Y:S05]  /*2ea0*/  BRA `(.L_x_40) ;  /* 0x0000000000047947 */ /* 0x000fea0003800000 */
.L_x_34:
[----:B------:R-:W-:-:S07]  /*2eb0*/  FADD.FTZ R0, R3, R0 ;  /* 0x0000000003007221 */ /* 0x000fce0000010000 */
.L_x_40:
[----:B------:R-:W-:-:S04]  /*2ec0*/  HFMA2 R11, -RZ, RZ, 0, 0 ;  /* 0x00000000ff0b7431 */ /* 0x000fc800000001ff */
[----:B0-----:R-:W-:Y:S05]  /*2ed0*/  RET.REL.NODEC R10 `(vama_many_series_one_param_f32) ;  /* 0xffffffd00a487950 */ /* 0x001fea0003c3ffff */
.L_x_41:
[----:B------:R-:W-:-:S00]  /*2ee0*/  BRA `(.L_x_41) ;  /* 0xfffffffc00fc7947 */ /* 0x000fc0000383ffff */
[----:B------:R-:W-:-:S00]  /*2ef0*/  NOP ;  /* 0x0000000000007918 */ /* 0x000fc00000000000 */
        /* <DEDUP_REMOVED lines=8> */
.L_x_87:


//--------------------- .text.vama_batch_f32      --------------------------
	.section	.text.vama_batch_f32,"ax",@progbits
	.align	128
        .global         vama_batch_f32
        .type           vama_batch_f32,@function
        .size           vama_batch_f32,(.L_x_88 - vama_batch_f32)
        .other          vama_batch_f32,@"STO_CUDA_ENTRY STV_DEFAULT"
vama_batch_f32:
.text.vama_batch_f32:
[----:B------:R-:W-:Y:S01]  /*0000*/  LDC R1, c[0x0][0x37c] ;  /* 0x0000df00ff017b82 */ /* 0x000fe20000000800 */
[----:B------:R-:W0:Y:S07]  /*0010*/  S2R R9, SR_CTAID.X ;  /* 0x0000000000097919 */ /* 0x000e2e0000002500 */
[----:B------:R-:W1:Y:S01]  /*0020*/  LDC.64 R26, c[0x0][0x3a8] ;  /* 0x0000ea00ff1a7b82 */ /* 0x000e620000000a00 */
[----:B------:R-:W0:Y:S02]  /*0030*/  LDCU UR4, c[0x0][0x3b0] ;  /* 0x00007600ff0477ac */ /* 0x000e240008000800 */
[----:B0-----:R-:W-:-:S04]  /*0040*/  ISETP.GE.AND P0, PT, R9, UR4, PT ;  /* 0x0000000409007c0c */ /* 0x001fc8000bf06270 */
[----:B-1----:R-:W-:-:S04]  /*0050*/  ISETP.LT.OR P0, PT, R26, 0x1, P0 ;  /* 0x000000011a00780c */ /* 0x002fc80000701670 */
[----:B------:R-:W-:-:S13]  /*0060*/  ISETP.GE.U32.OR P0, PT, R27, R26, P0 ;  /* 0x0000001a1b00720c */ /* 0x000fda0000706470 */
[----:B------:R-:W-:Y:S05]  /*0070*/  @P0 EXIT ;  /* 0x000000000000094d */ /* 0x000fea0003800000 */
[----:B------:R-:W0:Y:S01]  /*0080*/  LDC.64 R2, c[0x0][0x388] ;  /* 0x0000e200ff027b82 */ /* 0x000e220000000a00 */
[----:B------:R-:W1:Y:S07]  /*0090*/  LDCU.64 UR6, c[0x0][0x358] ;  /* 0x00006b00ff0677ac */ /* 0x000e6e0008000a00 */
[----:B------:R-:W2:Y:S01]  /*00a0*/  LDC.64 R4, c[0x0][0x390] ;  /* 0x0000e400ff047b82 */ /* 0x000ea20000000a00 */
[----:B0-----:R-:W-:-:S05]  /*00b0*/  IMAD.WIDE.U32 R2, R9, 0x4, R2 ;  /* 0x0000000409027825 */ /* 0x001fca00078e0002 */
[----:B-1----:R-:W3:Y:S01]  /*00c0*/  LDG.E.CONSTANT R11, desc[UR6][R2.64] ;  /* 0x00000006020b7981 */ /* 0x002ee2000c1e9900 */
[----:B--2---:R-:W-:-:S05]  /*00d0*/  IMAD.WIDE.U32 R4, R9, 0x4, R4 ;  /* 0x0000000409047825 */ /* 0x004fca00078e0004 */
[----:B------:R-:W3:Y:S02]  /*00e0*/  LDG.E.CONSTANT R10, desc[UR6][R4.64] ;  /* 0x00000006040a7981 */ /* 0x000ee4000c1e9900 */
[----:B---3--:R-:W-:-:S04]  /*00f0*/  VIMNMX R0, PT, PT, R11, R10, PT ;  /* 0x0000000a0b007248 */ /* 0x008fc80003fe0100 */
[----:B------:R-:W-:-:S13]  /*0100*/  ISETP.GE.AND P0, PT, R0, 0x1, PT ;  /* 0x000000010000780c */ /* 0x000fda0003f06270 */
[----:B------:R-:W-:Y:S05]  /*0110*/  @!P0 EXIT ;  /* 0x000000000000894d */ /* 0x000fea0003800000 */
[----:B------:R-:W0:Y:S01]  /*0120*/  S2R R0, SR_TID.X ;  /* 0x0000000000007919 */ /* 0x000e220000002100 */
[----:B------:R-:W1:Y:S01]  /*0130*/  LDC.64 R2, c[0x0][0x398] ;  /* 0x0000e600ff027b82 */ /* 0x000e620000000a00 */
[----:B------:R-:W-:Y:S07]  /*0140*/  BSSY.RECONVERGENT B0, `(.L_x_42) ;  /* 0x0000014000007945 */ /* 0x000fee0003800200 */
[----:B------:R-:W2:Y:S01]  /*0150*/  LDC.64 R4, c[0x0][0x3a0] ;  /* 0x0000e800ff047b82 */ /* 0x000ea20000000a00 */
[----:B-1----:R-:W-:Y:S01]  /*0160*/  IMAD.WIDE.U32 R2, R9, 0x4, R2 ;  /* 0x0000000409027825 */ /* 0x002fe200078e0002 */
[----:B0-----:R-:W-:-:S03]  /*0170*/  ISETP.GE.U32.AND P0, PT, R0, R26, PT ;  /* 0x0000001a0000720c */ /* 0x001fc60003f06070 */
[----:B--2---:R-:W-:Y:S01]  /*0180*/  IMAD.WIDE.U32 R4, R9, 0x4, R4 ;  /* 0x0000000409047825 */ /* 0x004fe200078e0004 */
[----:B------:R-:W-:-:S03]  /*0190*/  ISETP.NE.AND P1, PT, R0, RZ, PT ;  /* 0x000000ff0000720c */ /* 0x000fc60003f25270 */
[----:B------:R-:W-:-:S06]  /*01a0*/  IMAD R9, R9, R26, RZ ;  /* 0x0000001a09097224 */ /* 0x000fcc00078e02ff */
[----:B------:R-:W-:Y:S05]  /*01b0*/  @P0 BRA `(.L_x_43) ;  /* 0x0000000000300947 */ /* 0x000fea0003800000 */
[----:B------:R-:W0:Y:S01]  /*01c0*/  LDC R19, c[0x0][0x360] ;  /* 0x0000d800ff137b82 */ /* 0x000e220000000800 */
[----:B------:R-:W-:-:S07]  /*01d0*/  IMAD.MOV.U32 R21, RZ, RZ, 0x7fc00000 ;  /* 0x7fc00000ff157424 */ /* 0x000fce00078e00ff */
[----:B------:R-:W1:Y:S08]  /*01e0*/  LDC.64 R12, c[0x0][0x3b8] ;  /* 0x0000ee00ff0c7b82 */ /* 0x000e700000000a00 */
[----:B------:R-:W2:Y:S02]  /*01f0*/  LDC.64 R6, c[0x0][0x3c0] ;  /* 0x0000f000ff067b82 */ /* 0x000ea40000000a00 */
.L_x_44:
[--C-:B---3--:R-:W-:Y:S02]  /*0200*/  IMAD.IADD R17, R9, 0x1, R0.reuse ;  /* 0x0000000109117824 */ /* 0x108fe400078e0200 */
[----:B0-----:R-:W-:Y:S02]  /*0210*/  IMAD.IADD R0, R19, 0x1, R0 ;  /* 0x0000000113007824 */ /* 0x001fe400078e0200 */
[----:B-1----:R-:W-:-:S03]  /*0220*/  IMAD.WIDE R14, R17, 0x4, R12 ;  /* 0x00000004110e7825 */ /* 0x002fc600078e020c */
[----:B------:R-:W-:Y:S01]  /*0230*/  ISETP.GE.AND P0, PT, R0, R26, PT ;  /* 0x0000001a0000720c */ /* 0x000fe20003f06270 */
[----:B--2---:R-:W-:Y:S01]  /*0240*/  IMAD.WIDE R16, R17, 0x4, R6 ;  /* 0x0000000411107825 */ /* 0x004fe200078e0206 */
[----:B------:R3:W-:Y:S04]  /*0250*/  STG.E desc[UR6][R14.64], R21 ;  /* 0x000000150e007986 */ /* 0x0007e8000c101906 */
[----:B------:R3:W-:Y:S07]  /*0260*/  STG.E desc[UR6][R16.64], R21 ;  /* 0x0000001510007986 */ /* 0x0007ee000c101906 */
[----:B------:R-:W-:Y:S05]  /*0270*/  @!P0 BRA `(.L_x_44) ;  /* 0xfffffffc00e08947 */ /* 0x000fea000383ffff */
.L_x_43:
[----:B------:R-:W-:Y:S05]  /*0280*/  BSYNC.RECONVERGENT B0 ;  /* 0x0000000000007941 */ /* 0x000fea0003800200 */
.L_x_42:
[----:B------:R0:W5:Y:S04]  /*0290*/  LDG.E.CONSTANT R8, desc[UR6][R2.64] ;  /* 0x0000000602087981 */ /* 0x000168000c1e9900 */
[----:B------:R0:W5:Y:S01]  /*02a0*/  LDG.E.CONSTANT R7, desc[UR6][R4.64] ;  /* 0x0000000604077981 */ /* 0x000162000c1e9900 */
[----:B------:R-:W-:Y:S06]  /*02b0*/  BAR.SYNC.DEFER_BLOCKING 0x0 ;  /* 0x0000000000007b1d */ /* 0x000fec0000010000 */
[----:B------:R-:W-:Y:S05]  /*02c0*/  @P1 EXIT ;  /* 0x000000000000194d */ /* 0x000fea0003800000 */
[----:B0-----:R-:W0:Y:S08]  /*02d0*/  LDC.64 R2, c[0x0][0x380] ;  /* 0x0000e000ff027b82 */ /* 0x001e300000000a00 */
[----:B------:R-:W1:Y:S01]  /*02e0*/  LDC.64 R12, c[0x0][0x3b8] ;  /* 0x0000ee00ff0c7b82 */ /* 0x000e620000000a00 */
[----:B0-----:R-:W-:-:S05]  /*02f0*/  IMAD.WIDE R2, R27, 0x4, R2 ;  /* 0x000000041b027825 */ /* 0x001fca00078e0202 */
[----:B------:R-:W2:Y:S01]  /*0300*/  LDG.E.CONSTANT R0, desc[UR6][R2.64] ;  /* 0x0000000602007981 */ /* 0x000ea2000c1e9900 */
[----:B------:R-:W-:Y:S02]  /*0310*/  IMAD.IADD R5, R9, 0x1, R27 ;  /* 0x0000000109057824 */ /* 0x000fe400078e021b */
[----:B------:R-:W-:Y:S02]  /*0320*/  VIADD R4, R27, 0x1 ;  /* 0x000000011b047836 */ /* 0x000fe40000000000 */
[----:B-1----:R-:W-:Y:S01]  /*0330*/  IMAD.WIDE R12, R5, 0x4, R12 ;  /* 0x00000004050c7825 */ /* 0x002fe200078e020c */
[----:B------:R-:W-:-:S04]  /*0340*/  IADD3 R5, PT, PT, R11, R27, RZ ;  /* 0x0000001b0b057210 */ /* 0x000fc80007ffe0ff */
[----:B------:R-:W-:-:S04]  /*0350*/  VIMNMX R6, PT, PT, R5, R26, PT ;  /* 0x0000001a05067248 */ /* 0x000fc80003fe0100 */
[----:B------:R-:W-:Y:S01]  /*0360*/  ISETP.GE.AND P0, PT, R4, R6, PT ;  /* 0x000000060400720c */ /* 0x000fe20003f06270 */
[----:B--2---:R0:W-:-:S12]  /*0370*/  STG.E desc[UR6][R12.64], R0 ;  /* 0x000000000c007986 */ /* 0x0041d8000c101906 */
[----:B------:R-:W-:Y:S05]  /*0380*/  @P0 BRA `(.L_x_45) ;  /* 0x0000000800080947 */ /* 0x000fea0003800000 */
[----:B------:R-:W-:Y:S01]  /*0390*/  IADD3 R2, PT, PT, R6, -0x2, -R27 ;  /* 0xfffffffe06027810 */ /* 0x000fe20007ffe81b */
[----:B------:R-:W-:Y:S01]  /*03a0*/  UMOV UR5, 0x1 ;  /* 0x0000000100057882 */ /* 0x000fe20000000000 */
[----:B------:R-:W-:Y:S02]  /*03b0*/  LOP3.LUT R27, RZ, R27, RZ, 0x33, !PT ;  /* 0x0000001bff1b7212 */ /* 0x000fe400078e33ff */
[----:B------:R-:W-:-:S03]  /*03c0*/  ISETP.GE.U32.AND P0, PT, R2, 0x3, PT ;  /* 0x000000030200780c */ /* 0x000fc60003f06070 */
[----:B------:R-:W-:-:S05]  /*03d0*/  IMAD.IADD R26, R6, 0x1, R27 ;  /* 0x00000001061a7824 */ /* 0x000fca00078e021b */
[----:B------:R-:W-:-:S05]  /*03e0*/  LOP3.LUT R2, R26, 0x3, RZ, 0xc0, !PT ;  /* 0x000000031a027812 */ /* 0x000fca00078ec0ff */
[----:B------:R-:W-:Y:S05]  /*03f0*/  @!P0 BRA `(.L_x_46) ;  /* 0x00000004006c8947 */ /* 0x000fea0003800000 */
[----:B0-----:R-:W0:Y:S01]  /*0400*/  LDC.64 R12, c[0x0][0x3b8] ;  /* 0x0000ee00ff0c7b82 */ /* 0x001e220000000a00 */
[----:B------:R-:W-:Y:S01]  /*0410*/  LOP3.LUT R26, R26, 0xfffffffc, RZ, 0xc0, !PT ;  /* 0xfffffffc1a1a7812 */ /* 0x000fe200078ec0ff */
[----:B------:R-:W-:-:S06]  /*0420*/  UMOV UR5, 0x1 ;  /* 0x0000000100057882 */ /* 0x000fcc0000000000 */
[----:B---3--:R-:W1:Y:S02]  /*0430*/  LDC.64 R14, c[0x0][0x380] ;  /* 0x0000e000ff0e7b82 */ /* 0x008e640000000a00 */
.L_x_55:
[----:B-1----:R-:W-:-:S05]  /*0440*/  IMAD.WIDE R16, R4, 0x4, R14 ;  /* 0x0000000404107825 */ /* 0x002fca00078e020e */
[----:B------:R-:W2:Y:S02]  /*0450*/  LDG.E.CONSTANT R21, desc[UR6][R16.64] ;  /* 0x0000000610157981 */ /* 0x000ea4000c1e9900 */
[----:B--2---:R-:W-:-:S13]  /*0460*/  FSETP.NE.AND P0, PT, |R21|, +INF , PT ;  /* 0x7f8000001500780b */ /* 0x004fda0003f05200 */
[----:B------:R-:W-:Y:S05]  /*0470*/  @!P0 BRA `(.L_x_47) ;  /* 0x0000000000408947 */ /* 0x000fea0003800000 */
[----:B------:R-:W-:Y:S01]  /*0480*/  I2FP.F32.S32 R3, UR5 ;  /* 0x0000000500037c45 */ /* 0x000fe20008201400 */
[----:B------:R-:W-:-:S04]  /*0490*/  UIADD3 UR5, UPT, UPT, UR5, 0x1, URZ ;  /* 0x0000000105057890 */ /* 0x000fc8000fffe0ff */
[----:B------:R-:W-:Y:S02]  /*04a0*/  FFMA R0, R0, R3, R21 ;  /* 0x0000000300007223 */ /* 0x000fe40000000015 */
[----:B------:R-:W-:-:S04]  /*04b0*/  I2FP.F32.S32 R23, UR5 ;  /* 0x0000000500177c45 */ /* 0x000fc80008201400 */
[----:B------:R-:W1:Y:S08]  /*04c0*/  MUFU.RCP R18, R23 ;  /* 0x0000001700127308 */ /* 0x000e700000001000 */
[----:B------:R-:W2:Y:S01]  /*04d0*/  FCHK P0, R0, R23 ;  /* 0x0000001700007302 */ /* 0x000ea20000000000 */
[----:B-1----:R-:W-:-:S04]  /*04e0*/  FFMA R19, -R23, R18, 1 ;  /* 0x3f80000017137423 */ /* 0x002fc80000000112 */
[----:B------:R-:W-:-:S04]  /*04f0*/  FFMA R19, R18, R19, R18 ;  /* 0x0000001312137223 */ /* 0x000fc80000000012 */
[----:B------:R-:W-:-:S04]  /*0500*/  FFMA R18, R0, R19, RZ ;  /* 0x0000001300127223 */ /* 0x000fc800000000ff */
[----:B------:R-:W-:-:S04]  /*0510*/  FFMA R3, -R23, R18, R0 ;  /* 0x0000001217037223 */ /* 0x000fc80000000100 */
[----:B------:R-:W-:Y:S01]  /*0520*/  FFMA R3, R19, R3, R18 ;  /* 0x0000000313037223 */ /* 0x000fe20000000012 */
[----:B--2---:R-:W-:Y:S06]  /*0530*/  @!P0 BRA `(.L_x_48) ;  /* 0x00000000000c8947 */ /* 0x004fec0003800000 */
[----:B------:R-:W-:Y:S01]  /*0540*/  IMAD.MOV.U32 R3, RZ, RZ, R23 ;  /* 0x000000ffff037224 */ /* 0x000fe200078e0017 */
[----:B------:R-:W-:-:S07]  /*0550*/  MOV R20, 0x570 ;  /* 0x0000057000147802 */ /* 0x000fce0000000f00 */
[----:B0----5:R-:W-:Y:S05]  /*0560*/  CALL.REL.NOINC `($__internal_1_$__cuda_sm3x_div_rn_noftz_f32_slowpath) ;  /* 0x0000001c00407944 */ /* 0x021fea0003c00000 */
.L_x_48:
[----:B------:R-:W-:-:S07]  /*0570*/  IMAD.MOV.U32 R0, RZ, RZ, R3 ;  /* 0x000000ffff007224 */ /* 0x000fce00078e0003 */
.L_x_47:
[----:B------:R-:W2:Y:S01]  /*0580*/  LDG.E.CONSTANT R23, desc[UR6][R16.64+0x4] ;  /* 0x0000040610177981 */ /* 0x000ea2000c1e9900 */
[----:B------:R-:W-:-:S05]  /*0590*/  IADD3 R19, PT, PT, R9, R4, RZ ;  /* 0x0000000409137210 */ /* 0x000fca0007ffe0ff */
[----:B0-----:R-:W-:-:S05]  /*05a0*/  IMAD.WIDE R18, R19, 0x4, R12 ;  /* 0x0000000413127825 */ /* 0x001fca00078e020c */
        /* <DEDUP_REMOVED lines=15> */
[----:B------:R-:W-:-:S07]  /*06a0*/  MOV R20, 0x6c0 ;  /* 0x000006c000147802 */ /* 0x000fce0000000f00 */
[----:B-----5:R-:W-:Y:S05]  /*06b0*/  CALL.REL.NOINC `($__internal_1_$__cuda_sm3x_div_rn_noftz_f32_slowpath) ;  /* 0x0000001800ec7944 */ /* 0x020fea0003c00000 */
[----:B------:R-:W-:-:S07]  /*06c0*/  IMAD.MOV.U32 R20, RZ, RZ, R3 ;  /* 0x000000ffff147224 */ /* 0x000fce00078e0003 */
.L_x_50:
[----:B------:R-:W-:-:S07]  /*06d0*/  IMAD.MOV.U32 R0, RZ, RZ, R20 ;  /* 0x000000ffff007224 */ /* 0x000fce00078e0014 */
.L_x_49:
[----:B------:R-:W2:Y:S04]  /*06e0*/  LDG.E.CONSTANT R23, desc[UR6][R16.64+0x8] ;  /* 0x0000080610177981 */ /* 0x000ea8000c1e9900 */
        /* <DEDUP_REMOVED lines=18> */
.L_x_52:
[----:B------:R-:W-:-:S07]  /*0810*/  IMAD.MOV.U32 R0, RZ, RZ, R20 ;  /* 0x000000ffff007224 */ /* 0x000fce00078e0014 */
.L_x_51:
        /* <DEDUP_REMOVED lines=18> */
[----:B-----5:R-:W-:Y:S05]  /*0940*/  CALL.REL.NOINC `($__internal_1_$__cuda_sm3x_div_rn_noftz_f32_slowpath) ;  /* 0x0000001800487944 */ /* 0x020fea0003c00000 */
.L_x_54:
[----:B------:R-:W-:-:S07]  /*0950*/  IMAD.MOV.U32 R0, RZ, RZ, R3 ;  /* 0x000000ffff007224 */ /* 0x000fce00078e0003 */
.L_x_53:
[----:B------:R-:W-:Y:S01]  /*0960*/  VIADD R4, R4, 0x4 ;  /* 0x0000000404047836 */ /* 0x000fe20000000000 */
[----:B------:R2:W-:Y:S03]  /*0970*/  STG.E desc[UR6][R18.64+0xc], R0 ;  /* 0x00000c0012007986 */ /* 0x0005e6000c101906 */
[----:B------:R-:W-:-:S05]  /*0980*/  IMAD.IADD R3, R27, 0x1, R4 ;  /* 0x000000011b037824 */ /* 0x000fca00078e0204 */
[----:B------:R-:W-:-:S13]  /*0990*/  ISETP.NE.AND P0, PT, R3, R26, PT ;  /* 0x0000001a0300720c */ /* 0x000fda0003f05270 */
[----:B--2---:R-:W-:Y:S05]  /*09a0*/  @P0 BRA `(.L_x_55) ;  /* 0xfffffff800a40947 */ /* 0x004fea000383ffff */
.L_x_46:
[----:B------:R-:W-:-:S13]  /*09b0*/  ISETP.NE.AND P0, PT, R2, RZ, PT ;  /* 0x000000ff0200720c */ /* 0x000fda0003f05270 */
[----:B------:R-:W-:Y:S05]  /*09c0*/  @!P0 BRA `(.L_x_45) ;  /* 0x0000000000788947 */ /* 0x000fea0003800000 */
[----:B0-----:R-:W0:Y:S01]  /*09d0*/  LDC.64 R12, c[0x0][0x3b8] ;  /* 0x0000ee00ff0c7b82 */ /* 0x001e220000000a00 */
[----:B------:R-:W-:-:S07]  /*09e0*/  UMOV UR4, URZ ;  /* 0x000000ff00047c82 */ /* 0x000fce0008000000 */
[----:B---3--:R-:W1:Y:S02]  /*09f0*/  LDC.64 R14, c[0x0][0x380] ;  /* 0x0000e000ff0e7b82 */ /* 0x008e640000000a00 */
.L_x_58:
[----:B-12---:R-:W-:-:S06]  /*0a00*/  IMAD.WIDE R16, R4, 0x4, R14 ;  /* 0x0000000404107825 */ /* 0x006fcc00078e020e */
[----:B------:R-:W2:Y:S01]  /*0a10*/  LDG.E.CONSTANT R17, desc[UR6][R16.64] ;  /* 0x0000000610117981 */ /* 0x000ea2000c1e9900 */
[----:B------:R-:W-:-:S06]  /*0a20*/  UIADD3 UR4, UPT, UPT, UR4, 0x1, URZ ;  /* 0x0000000104047890 */ /* 0x000fcc000fffe0ff */
[----:B------:R-:W-:Y:S02]  /*0a30*/  ISETP.NE.AND P2, PT, R2, UR4, PT ;  /* 0x0000000402007c0c */ /* 0x000fe4000bf45270 */
        /* <DEDUP_REMOVED lines=17> */
.L_x_57:
[----:B------:R-:W-:-:S07]  /*0b50*/  MOV R0, R3 ;  /* 0x0000000300007202 */ /* 0x000fce0000000f00 */
.L_x_56:
[----:B------:R-:W-:Y:S02]  /*0b60*/  IMAD.IADD R17, R9, 0x1, R4 ;  /* 0x0000000109117824 */ /* 0x000fe400078e0204 */
[----:B------:R-:W-:Y:S02]  /*0b70*/  VIADD R4, R4, 0x1 ;  /* 0x0000000104047836 */ /* 0x000fe40000000000 */
[----:B0-----:R-:W-:-:S05]  /*0b80*/  IMAD.WIDE R16, R17, 0x4, R12 ;  /* 0x0000000411107825 */ /* 0x001fca00078e020c */
[----:B------:R2:W-:Y:S01]  /*0b90*/  STG.E desc[UR6][R16.64], R0 ;  /* 0x0000000010007986 */ /* 0x0005e2000c101906 */
[----:B------:R-:W-:Y:S05]  /*0ba0*/  @P2 BRA `(.L_x_58) ;  /* 0xfffffffc00942947 */ /* 0x000fea000383ffff */
.L_x_45:
[----:B------:R-:W1:Y:S02]  /*0bb0*/  LDCU UR5, c[0x0][0x3a8] ;  /* 0x00007500ff0577ac */ /* 0x000e640008000800 */
[----:B-1----:R-:W-:-:S13]  /*0bc0*/  ISETP.GE.AND P0, PT, R5, UR5, PT ;  /* 0x0000000505007c0c */ /* 0x002fda000bf06270 */
[----:B------:R-:W-:Y:S05]  /*0bd0*/  @P0 BRA `(.L_x_59) ;  /* 0x0000000c00640947 */ /* 0x000fea0003800000 */
[C---:B------:R-:W-:Y:S01]  /*0be0*/  IADD3 R2, PT, PT, -R6.reuse, UR5, RZ ;  /* 0x0000000506027c10 */ /* 0x040fe2000fffe1ff */
[----:B------:R-:W-:-:S03]  /*0bf0*/  VIADD R3, R6, -UR5 ;  /* 0x8000000506037c36 */ /* 0x000fc60008000000 */
[----:B--23--:R-:W-:Y:S02]  /*0c00*/  LOP3.LUT P0, R16, R2, 0x3, RZ, 0xc0, !PT ;  /* 0x0000000302107812 */ /* 0x00cfe4000780c0ff */
[----:B------:R-:W-:-:S11]  /*0c10*/  ISETP.GT.U32.AND P1, PT, R3, -0x4, PT ;  /* 0xfffffffc0300780c */ /* 0x000fd60003f24070 */
[----:B------:R-:W-:Y:S05]  /*0c20*/  @!P0 BRA `(.L_x_60) ;  /* 0x00000000003c8947 */ /* 0x000fea0003800000 */
[----:B------:R-:W1:Y:S01]  /*0c30*/  LDC.64 R4, c[0x0][0x3b8] ;  /* 0x0000ee00ff047b82 */ /* 0x000e620000000a00 */
[----:B------:R-:W-:-:S07]  /*0c40*/  UMOV UR4, URZ ;  /* 0x000000ff00047c82 */ /* 0x000fce0008000000 */
[----:B------:R-:W2:Y:S02]  /*0c50*/  LDC.64 R2, c[0x0][0x380] ;  /* 0x0000e000ff027b82 */ /* 0x000ea40000000a00 */
.L_x_61:
[----:B0-2---:R-:W-:-:S06]  /*0c60*/  IMAD.WIDE R12, R6, 0x4, R2 ;  /* 0x00000004060c7825 */ /* 0x005fcc00078e0202 */
[----:B------:R-:W2:Y:S01]  /*0c70*/  LDG.E.CONSTANT R13, desc[UR6][R12.64] ;  /* 0x000000060c0d7981 */ /* 0x000ea2000c1e9900 */
[----:B---3--:R-:W-:Y:S01]  /*0c80*/  IMAD.IADD R15, R9, 0x1, R6 ;  /* 0x00000001090f7824 */ /* 0x008fe200078e0206 */
[----:B------:R-:W-:Y:S01]  /*0c90*/  UIADD3 UR4, UPT, UPT, UR4, 0x1, URZ ;  /* 0x0000000104047890 */ /* 0x000fe2000fffe0ff */
[----:B------:R-:W-:Y:S02]  /*0ca0*/  IADD3 R6, PT, PT, R6, 0x1, RZ ;  /* 0x0000000106067810 */ /* 0x000fe40007ffe0ff */
[----:B-1----:R-:W-:Y:S01]  /*0cb0*/  IMAD.WIDE R14, R15, 0x4, R4 ;  /* 0x000000040f0e7825 */ /* 0x002fe200078e0204 */
[----:B--2---:R-:W-:-:S03]  /*0cc0*/  FSETP.NE.AND P0, PT, |R13|, +INF , PT ;  /* 0x7f8000000d00780b */ /* 0x004fc60003f05200 */
[----:B-----5:R-:W-:-:S10]  /*0cd0*/  FMUL R18, R8, R13 ;  /* 0x0000000d08127220 */ /* 0x020fd40000400000 */
[----:B------:R-:W-:Y:S01]  /*0ce0*/  @P0 FFMA R0, R7, R0, R18 ;  /* 0x0000000007000223 */ /* 0x000fe20000000012 */
[----:B------:R-:W-:-:S04]  /*0cf0*/  ISETP.NE.AND P0, PT, R16, UR4, PT ;  /* 0x0000000410007c0c */ /* 0x000fc8000bf05270 */
[----:B------:R3:W-:Y:S09]  /*0d00*/  STG.E desc[UR6][R14.64], R0 ;  /* 0x000000000e007986 */ /* 0x0007f2000c101906 */
[----:B------:R-:W-:Y:S05]  /*0d10*/  @P0 BRA `(.L_x_61) ;  /* 0xfffffffc00d00947 */ /* 0x000fea000383ffff */
.L_x_60:
[----:B------:R-:W-:Y:S05]  /*0d20*/  @P1 BRA `(.L_x_59) ;  /* 0x0000000c00101947 */ /* 0x000fea0003800000 */
[----:B---3--:R-:W1:Y:S01]  /*0d30*/  LDC.64 R14, c[0x0][0x3b8] ;  /* 0x0000ee00ff0e7b82 */ /* 0x008e620000000a00 */
[----:B------:R-:W-:-:S07]  /*0d40*/  ISETP.GE.AND P0, PT, R6, UR5, PT ;  /* 0x0000000506007c0c */ /* 0x000fce000bf06270 */
[----:B0-----:R-:W0:Y:S06]  /*0d50*/  LDC.64 R12, c[0x0][0x380] ;  /* 0x0000e000ff0c7b82 */ /* 0x001e2c0000000a00 */
[----:B------:R-:W-:Y:S05]  /*0d60*/  @P0 BRA `(.L_x_62) ;  /* 0x0000000800900947 */ /* 0x000fea0003800000 */
[----:B------:R-:W-:Y:S02]  /*0d70*/  IADD3 R2, PT, PT, -R6, UR5, RZ ;  /* 0x0000000506027c10 */ /* 0x000fe4000fffe1ff */
[----:B------:R-:W-:Y:S02]  /*0d80*/  PLOP3.LUT P0, PT, PT, PT, PT, 0x80, 0x8 ;  /* 0x000000000008781c */ /* 0x000fe40003f0f070 */
[----:B------:R-:W-:-:S13]  /*0d90*/  ISETP.GT.AND P1, PT, R2, 0xc, PT ;  /* 0x0000000c0200780c */ /* 0x000fda0003f24270 */
[----:B------:R-:W-:Y:S05]  /*0da0*/  @!P1 BRA `(.L_x_63) ;  /* 0x0000000400a09947 */ /* 0x000fea0003800000 */
[----:B------:R-:W2:Y:S01]  /*0db0*/  LDC.64 R4, c[0x0][0x3b8] ;  /* 0x0000ee00ff047b82 */ /* 0x000ea20000000a00 */
[----:B------:R-:W-:Y:S01]  /*0dc0*/  PLOP3.LUT P0, PT, PT, PT, PT, 0x8, 0x80 ;  /* 0x000000000080781c */ /* 0x000fe20003f0e170 */
[----:B------:R-:W-:-:S06]  /*0dd0*/  UIADD3 UR4, UPT, UPT, UR5, -0xc, URZ ;  /* 0xfffffff405047890 */ /* 0x000fcc000fffe0ff */
[----:B------:R-:W3:Y:S06]  /*0de0*/  LDC.64 R2, c[0x0][0x380] ;  /* 0x0000e000ff027b82 */ /* 0x000eec0000000a00 */
.L_x_64:
[----:B---34-:R-:W-:-:S05]  /*0df0*/  IMAD.WIDE R20, R6, 0x4, R2 ;  /* 0x0000000406147825 */ /* 0x018fca00078e0202 */
[----:B------:R-:W3:Y:S04]  /*0e00*/  LDG.E.CONSTANT R28, desc[UR6][R20.64] ;  /* 0x00000006141c7981 */ /* 0x000ee8000c1e9900 */
[----:B------:R-:W4:Y:S04]  /*0e10*/  LDG.E.CONSTANT R19, desc[UR6][R20.64+0x4] ;  /* 0x0000040614137981 */ /* 0x000f28000c1e9900 */
[----:B------:R-:W4:Y:S04]  /*0e20*/  LDG.E.CONSTANT R29, desc[UR6][R20.64+0x8] ;  /* 0x00000806141d7981 */ /* 0x000f28000c1e9900 */
[----:B------:R1:W4:Y:S01]  /*0e30*/  LDG.E.CONSTANT R18, desc[UR6][R20.64+0xc] ;  /* 0x00000c0614127981 */ /* 0x000322000c1e9900 */
[----:B------:R-:W-:-:S04]  /*0e40*/  VIADD R24, R6, 0x4 ;  /* 0x0000000406187836 */ /* 0x000fc80000000000 */
[----:B------:R-:W-:-:S05]  /*0e50*/  IMAD.WIDE R16, R24, 0x4, R2 ;  /* 0x0000000418107825 */ /* 0x000fca00078e0202 */
[----:B------:R-:W4:Y:S04]  /*0e60*/  LDG.E.CONSTANT R25, desc[UR6][R16.64] ;  /* 0x0000000610197981 */ /* 0x000f28000c1e9900 */
[----:B------:R-:W4:Y:S04]  /*0e70*/  LDG.E.CONSTANT R23, desc[UR6][R16.64+0x4] ;  /* 0x0000040610177981 */ /* 0x000f28000c1e9900 */
[----:B------:R-:W4:Y:S04]  /*0e80*/  LDG.E.CONSTANT R26, desc[UR6][R16.64+0x8] ;  /* 0x00000806101a7981 */ /* 0x000f28000c1e9900 */
[----:B------:R0:W4:Y:S01]  /*0e90*/  LDG.E.CONSTANT R27, desc[UR6][R16.64+0xc] ;  /* 0x00000c06101b7981 */ /* 0x000122000c1e9900 */
[----:B------:R-:W-:-:S02]  /*0ea0*/  IMAD.MOV.U32 R22, RZ, RZ, R0 ;  /* 0x000000ffff167224 */ /* 0x000fc400078e0000 */
[----:B-1----:R-:W-:-:S04]  /*0eb0*/  IMAD.IADD R21, R9, 0x1, R6 ;  /* 0x0000000109157824 */ /* 0x002fc800078e0206 */
[----:B--2---:R-:W-:Y:S01]  /*0ec0*/  IMAD.WIDE R20, R21, 0x4, R4 ;  /* 0x0000000415147825 */ /* 0x004fe200078e0204 */
[----:B0-----:R-:W-:Y:S02]  /*0ed0*/  IADD3 R17, PT, PT, R9, R24, RZ ;  /* 0x0000001809117210 */ /* 0x001fe40007ffe0ff */
[----:B---3--:R-:W-:Y:S01]  /*0ee0*/  FSETP.NE.AND P2, PT, |R28|, +INF , PT ;  /* 0x7f8000001c00780b */ /* 0x008fe20003f45200 */
[C---:B-----5:R-:W-:Y:S01]  /*0ef0*/  FMUL R28, R8.reuse, R28 ;  /* 0x0000001c081c7220 */ /* 0x060fe20000400000 */
[----:B----4-:R-:W-:Y:S01]  /*0f00*/  FSETP.NE.AND P1, PT, |R19|, +INF , PT ;  /* 0x7f8000001300780b */ /* 0x010fe20003f25200 */
[----:B------:R-:W-:-:S10]  /*0f10*/  FMUL R0, R8, R19 ;  /* 0x0000001308007220 */ /* 0x000fd40000400000 */
[----:B------:R-:W-:Y:S01]  /*0f20*/  @P2 FFMA R22, R7, R22, R28 ;  /* 0x0000001607162223 */ /* 0x000fe2000000001c */
[----:B------:R-:W-:-:S04]  /*0f30*/  FSETP.NE.AND P2, PT, |R29|, +INF , PT ;  /* 0x7f8000001d00780b */ /* 0x000fc80003f45200 */
[----:B------:R0:W-:Y:S01]  /*0f40*/  STG.E desc[UR6][R20.64], R22 ;  /* 0x0000001614007986 */ /* 0x0001e2000c101906 */
[----:B------:R-:W-:Y:S01]  /*0f50*/  FMUL R16, R8, R25 ;  /* 0x0000001908107220 */ /* 0x000fe20000400000 */
[C---:B0-----:R-:W-:Y:S01]  /*0f60*/  @P1 FFMA R22, R7.reuse, R22, R0 ;  /* 0x0000001607161223 */ /* 0x041fe20000000000 */
[----:B------:R-:W-:Y:S01]  /*0f70*/  FSETP.NE.AND P1, PT, |R18|, +INF , PT ;  /* 0x7f8000001200780b */ /* 0x000fe20003f25200 */
[C---:B------:R-:W-:Y:S01]  /*0f80*/  FMUL R0, R8.reuse, R29 ;  /* 0x0000001d08007220 */ /* 0x040fe20000400000 */
[----:B------:R-:W-:Y:S02]  /*0f90*/  FMUL R18, R8, R18 ;  /* 0x0000001208127220 */ /* 0x000fe40000400000 */
[----:B------:R0:W-:Y:S02]  /*0fa0*/  STG.E desc[UR6][R20.64+0x4], R22 ;  /* 0x0000041614007986 */ /* 0x0001e4000c101906 */
[----:B0-----:R-:W-:Y:S01]  /*0fb0*/  @P2 FFMA R22, R7, R22, R0 ;  /* 0x0000001607162223 */ /* 0x001fe20000000000 */
[----:B------:R-:W-:Y:S01]  /*0fc0*/  VIADD R0, R6, 0x8 ;  /* 0x0000000806007836 */ /* 0x000fe20000000000 */
[----:B------:R-:W-:-:S03]  /*0fd0*/  FSETP.NE.AND P2, PT, |R23|, +INF , PT ;  /* 0x7f8000001700780b */ /* 0x000fc60003f45200 */
[----:B------:R0:W-:Y:S02]  /*0fe0*/  STG.E desc[UR6][R20.64+0x8], R22 ;  /* 0x0000081614007986 */ /* 0x0001e4000c101906 */
[----:B0-----:R-:W-:Y:S01]  /*0ff0*/  @P1 FFMA R22, R7, R22, R18 ;  /* 0x0000001607161223 */ /* 0x001fe20000000012 */
[----:B------:R-:W-:Y:S01]  /*1000*/  FSETP.NE.AND P1, PT, |R25|, +INF , PT ;  /* 0x7f8000001900780b */ /* 0x000fe20003f25200 */
[----:B------:R-:W-:-:S04]  /*1010*/  IMAD.WIDE R18, R0, 0x4, R2 ;  /* 0x0000000400127825 */ /* 0x000fc800078e0202 */
[----:B------:R-:W-:Y:S01]  /*1020*/  FMUL R24, R8, R23 ;  /* 0x0000001708187220 */ /* 0x000fe20000400000 */
[----:B------:R0:W-:Y:S04]  /*1030*/  STG.E desc[UR6][R20.64+0xc], R22 ;  /* 0x00000c1614007986 */ /* 0x0001e8000c101906 */
[----:B------:R-:W2:Y:S04]  /*1040*/  LDG.E.CONSTANT R29, desc[UR6][R18.64] ;  /* 0x00000006121d7981 */ /* 0x000ea8000c1e9900 */
[----:B------:R-:W3:Y:S01]  /*1050*/  LDG.E.CONSTANT R23, desc[UR6][R18.64+0x4] ;  /* 0x0000040612177981 */ /* 0x000ee2000c1e9900 */
[----:B0-----:R-:W-:Y:S01]  /*1060*/  @P1 FFMA R22, R7, R22, R16 ;  /* 0x0000001607161223 */ /* 0x001fe20000000010 */
[----:B------:R-:W-:Y:S01]  /*1070*/  IMAD.WIDE R16, R17, 0x4, R4 ;  /* 0x0000000411107825 */ /* 0x000fe200078e0204 */
[----:B------:R-:W-:Y:S01]  /*1080*/  FSETP.NE.AND P1, PT, |R26|, +INF , PT ;  /* 0x7f8000001a00780b */ /* 0x000fe20003f25200 */
[----:B------:R-:W4:Y:S04]  /*1090*/  LDG.E.CONSTANT R25, desc[UR6][R18.64+0x8] ;  /* 0x0000080612197981 */ /* 0x000f28000c1e9900 */
[----:B------:R0:W-:Y:S01]  /*10a0*/  STG.E desc[UR6][R16.64], R22 ;  /* 0x0000001610007986 */ /* 0x0001e2000c101906 */
[----:B------:R-:W-:Y:S01]  /*10b0*/  FMUL R20, R8, R26 ;  /* 0x0000001a08147220 */ /* 0x000fe20000400000 */
[----:B------:R-:W-:-:S02]  /*10c0*/  VIADD R26, R6, 0xc ;  /* 0x0000000c061a7836 */ /* 0x000fc40000000000 */
[----:B0-----:R-:W-:Y:S01]  /*10d0*/  @P2 FFMA R22, R7, R22, R24 ;  /* 0x0000001607162223 */ /* 0x001fe20000000018 */
[----:B------:R-:W-:Y:S01]  /*10e0*/  FSETP.NE.AND P2, PT, |R27|, +INF , PT ;  /* 0x7f8000001b00780b */ /* 0x000fe20003f45200 */
[----:B------:R0:W4:Y:S01]  /*10f0*/  LDG.E.CONSTANT R24, desc[UR6][R18.64+0xc] ;  /* 0x00000c0612187981 */ /* 0x000122000c1e9900 */
[----:B------:R-:W-:-:S03]  /*1100*/  FMUL R28, R8, R27 ;  /* 0x0000001b081c7220 */ /* 0x000fc60000400000 */
[----:B------:R1:W-:Y:S02]  /*1110*/  STG.E desc[UR6][R16.64+0x4], R22 ;  /* 0x0000041610007986 */ /* 0x0003e4000c101906 */
[----:B-1----:R-:W-:Y:S01]  /*1120*/  @P1 FFMA R22, R7, R22, R20 ;  /* 0x0000001607161223 */ /* 0x002fe20000000014 */
[----:B------:R-:W-:-:S04]  /*1130*/  IMAD.WIDE R20, R26, 0x4, R2 ;  /* 0x000000041a147825 */ /* 0x000fc800078e0202 */
[----:B------:R1:W-:Y:S04]  /*1140*/  STG.E desc[UR6][R16.64+0x8], R22 ;  /* 0x0000081610007986 */ /* 0x0003e8000c101906 */
[----:B------:R-:W4:Y:S01]  /*1150*/  LDG.E.CONSTANT R27, desc[UR6][R20.64] ;  /* 0x00000006141b7981 */ /* 0x000f22000c1e9900 */
[----:B-1----:R-:W-:-:S03]  /*1160*/  @P2 FFMA R22, R7, R22, R28 ;  /* 0x0000001607162223 */ /* 0x002fc6000000001c */
[----:B------:R-:W4:Y:S04]  /*1170*/  LDG.E.CONSTANT R28, desc[UR6][R20.64+0x8] ;  /* 0x00000806141c7981 */ /* 0x000f28000c1e9900 */
[----:B------:R1:W-:Y:S04]  /*1180*/  STG.E desc[UR6][R16.64+0xc], R22 ;  /* 0x00000c1610007986 */ /* 0x0003e8000c101906 */
[----:B-1----:R-:W4:Y:S04]  /*1190*/  LDG.E.CONSTANT R17, desc[UR6][R20.64+0x4] ;  /* 0x0000040614117981 */ /* 0x002f28000c1e9900 */
[----:B------:R1:W4:Y:S01]  /*11a0*/  LDG.E.CONSTANT R16, desc[UR6][R20.64+0xc] ;  /* 0x00000c0614107981 */ /* 0x000322000c1e9900 */
[----:B0-----:R-:W-:-:S04]  /*11b0*/  IMAD.IADD R19, R9, 0x1, R0 ;  /* 0x0000000109137824 */ /* 0x001fc800078e0200 */
[----:B------:R-:W-:-:S04]  /*11c0*/  IMAD.WIDE R18, R19, 0x4, R4 ;  /* 0x0000000413127825 */ /* 0x000fc800078e0204 */
[----:B-1----:R-:W-:-:S04]  /*11d0*/  IMAD.IADD R21, R9, 0x1, R26 ;  /* 0x0000000109157824 */ /* 0x002fc800078e021a */
[----:B------:R-:W-:Y:S01]  /*11e0*/  IMAD.WIDE R20, R21, 0x4, R4 ;  /* 0x0000000415147825 */ /* 0x000fe200078e0204 */
[----:B------:R-:W-:Y:S02]  /*11f0*/  IADD3 R6, PT, PT, R6, 0x10, RZ ;  /* 0x0000001006067810 */ /* 0x000fe40007ffe0ff */
[----:B--2---:R-:W-:Y:S01]  /*1200*/  FSETP.NE.AND P1, PT, |R29|, +INF , PT ;  /* 0x7f8000001d00780b */ /* 0x004fe20003f25200 */
[----:B------:R-:W-:Y:S01]  /*1210*/  FMUL R0, R8, R29 ;  /* 0x0000001d08007220 */ /* 0x000fe20000400000 */
[----:B---3--:R-:W-:-:S11]  /*1220*/  FSETP.NE.AND P2, PT, |R23|, +INF , PT ;  /* 0x7f8000001700780b */ /* 0x008fd60003f45200 */
[----:B------:R-:W-:Y:S01]  /*1230*/  @P1 FFMA R22, R7, R22, R0 ;  /* 0x0000001607161223 */ /* 0x000fe20000000000 */
[----:B----4-:R-:W-:Y:S01]  /*1240*/  FSETP.NE.AND P1, PT, |R25|, +INF , PT ;  /* 0x7f8000001900780b */ /* 0x010fe20003f25200 */
[----:B------:R-:W-:-:S03]  /*1250*/  FMUL R0, R8, R23 ;  /* 0x0000001708007220 */ /* 0x000fc60000400000 */
[----:B------:R0:W-:Y:S02]  /*1260*/  STG.E desc[UR6][R18.64], R22 ;  /* 0x0000001612007986 */ /* 0x0001e4000c101906 */
[----:B0-----:R-:W-:Y:S01]  /*1270*/  @P2 FFMA R22, R7, R22, R0 ;  /* 0x0000001607162223 */ /* 0x001fe20000000000 */
[----:B------:R-:W-:Y:S01]  /*1280*/  FSETP.NE.AND P2, PT, |R24|, +INF , PT ;  /* 0x7f8000001800780b */ /* 0x000fe20003f45200 */
[----:B------:R-:W-:-:S03]  /*1290*/  FMUL R0, R8, R25 ;  /* 0x0000001908007220 */ /* 0x000fc60000400000 */
[----:B------:R0:W-:Y:S01]  /*12a0*/  STG.E desc[UR6][R18.64+0x4], R22 ;  /* 0x0000041612007986 */ /* 0x0001e2000c101906 */
[----:B------:R-:W-:Y:S01]  /*12b0*/  FMUL R24, R8, R24 ;  /* 0x0000001808187220 */ /* 0x000fe20000400000 */
[----:B0-----:R-:W-:Y:S01]  /*12c0*/  @P1 FFMA R22, R7, R22, R0 ;  /* 0x0000001607161223 */ /* 0x001fe20000000000 */
[----:B------:R-:W-:-:S04]  /*12d0*/  FSETP.NE.AND P3, PT, |R27|, +INF , PT ;  /* 0x7f8000001b00780b */ /* 0x000fc80003f65200 */
[----:B------:R0:W-:Y:S01]  /*12e0*/  STG.E desc[UR6][R18.64+0x8], R22 ;  /* 0x0000081612007986 */ /* 0x0001e2000c101906 */
[----:B------:R-:W-:Y:S01]  /*12f0*/  FMUL R0, R8, R27 ;  /* 0x0000001b08007220 */ /* 0x000fe20000400000 */
[----:B0-----:R-:W-:Y:S01]  /*1300*/  @P2 FFMA R22, R7, R22, R24 ;  /* 0x0000001607162223 */ /* 0x001fe20000000018 */
[----:B------:R-:W-:-:S04]  /*1310*/  FSETP.NE.AND P2, PT, |R28|, +INF , PT ;  /* 0x7f8000001c00780b */ /* 0x000fc80003f45200 */
[----:B------:R0:W-:Y:S01]  /*1320*/  STG.E desc[UR6][R18.64+0xc], R22 ;  /* 0x00000c1612007986 */ /* 0x0001e2000c101906 */
[----:B------:R-:W-:Y:S01]  /*1330*/  FSETP.NE.AND P1, PT, |R17|, +INF , PT ;  /* 0x7f8000001100780b */ /* 0x000fe20003f25200 */
[----:B0-----:R-:W-:Y:S01]  /*1340*/  @P3 FFMA R22, R7, R22, R0 ;  /* 0x0000001607163223 */ /* 0x001fe20000000000 */
[----:B------:R-:W-:Y:S01]  /*1350*/  FMUL R0, R8, R17 ;  /* 0x0000001108007220 */ /* 0x000fe20000400000 */
[----:B------:R-:W-:-:S03]  /*1360*/  FSETP.NE.AND P3, PT, |R16|, +INF , PT ;  /* 0x7f8000001000780b */ /* 0x000fc60003f65200 */
[----:B------:R0:W-:Y:S01]  /*1370*/  STG.E desc[UR6][R20.64], R22 ;  /* 0x0000001614007986 */ /* 0x0001e2000c101906 */
[C---:B------:R-:W-:Y:S01]  /*1380*/  FMUL R28, R8.reuse, R28 ;  /* 0x0000001c081c7220 */ /* 0x040fe20000400000 */
[----:B------:R-:W-:-:S05]  /*1390*/  FMUL R16, R8, R16 ;  /* 0x0000001008107220 */ /* 0x000fca0000400000 */
[----:B0-----:R-:W-:-:S05]  /*13a0*/  @P1 FFMA R22, R7, R22, R0 ;  /* 0x0000001607161223 */ /* 0x001fca0000000000 */
[----:B------:R0:W-:Y:S02]  /*13b0*/  STG.E desc[UR6][R20.64+0x4], R22 ;  /* 0x0000041614007986 */ /* 0x0001e4000c101906 */
[----:B0-----:R-:W-:-:S05]  /*13c0*/  @P2 FFMA R22, R7, R22, R28 ;  /* 0x0000001607162223 */ /* 0x001fca000000001c */
[----:B------:R0:W-:Y:S01]  /*13d0*/  STG.E desc[UR6][R20.64+0x8], R22 ;  /* 0x0000081614007986 */ /* 0x0001e2000c101906 */
[----:B------:R-:W-:Y:S01]  /*13e0*/  ISETP.GE.AND P1, PT, R6, UR4, PT ;  /* 0x0000000406007c0c */ /* 0x000fe2000bf26270 */
[----:B0-----:R-:W-:-:S05]  /*13f0*/  @P3 FFMA R22, R7, R22, R16 ;  /* 0x0000001607163223 */ /* 0x001fca0000000010 */
[----:B------:R4:W-:Y:S01]  /*1400*/  STG.E desc[UR6][R20.64+0xc], R22 ;  /* 0x00000c1614007986 */ /* 0x0009e2000c101906 */
[----:B------:R-:W-:-:S06]  /*1410*/  IMAD.MOV.U32 R0, RZ, RZ, R22 ;  /* 0x000000ffff007224 */ /* 0x000fcc00078e0016 */
[----:B------:R-:W-:Y:S05]  /*1420*/  @!P1 BRA `(.L_x_64) ;  /* 0xfffffff800709947 */ /* 0x000fea000383ffff */
.L_x_63:
[----:B------:R-:W-:-:S04]  /*1430*/  IADD3 R2, PT, PT, -R6, UR5, RZ ;  /* 0x0000000506027c10 */ /* 0x000fc8000fffe1ff */
[----:B------:R-:W-:-:S13]  /*1440*/  ISETP.GT.AND P1, PT, R2, 0x4, PT ;  /* 0x000000040200780c */ /* 0x000fda0003f24270 */
[----:B------:R-:W-:Y:S05]  /*1450*/  @!P1 BRA `(.L_x_65) ;  /* 0x0000000000cc9947 */ /* 0x000fea0003800000 */
[----:B------:R-:W2:Y:S01]  /*1460*/  LDC.64 R16, c[0x0][0x380] ;  /* 0x0000e000ff107b82 */ /* 0x000ea20000000a00 */
[----:B------:R-:W-:-:S07]  /*1470*/  VIADD R18, R6, 0x4 ;  /* 0x0000000406127836 */ /* 0x000fce0000000000 */
[----:B------:R-:W3:Y:S01]  /*1480*/  LDC.64 R2, c[0x0][0x3b8] ;  /* 0x0000ee00ff027b82 */ /* 0x000ee20000000a00 */
[----:B--2---:R-:W-:-:S05]  /*1490*/  IMAD.WIDE R4, R6, 0x4, R16 ;  /* 0x0000000406047825 */ /* 0x004fca00078e0210 */
[----:B----4-:R-:W2:Y:S04]  /*14a0*/  LDG.E.CONSTANT R22, desc[UR6][R4.64] ;  /* 0x0000000604167981 */ /* 0x010ea8000c1e9900 */
[----:B------:R-:W4:Y:S04]  /*14b0*/  LDG.E.CONSTANT R19, desc[UR6][R4.64+0x4] ;  /* 0x0000040604137981 */ /* 0x000f28000c1e9900 */
[----:B------:R-:W4:Y:S01]  /*14c0*/  LDG.E.CONSTANT R21, desc[UR6][R4.64+0x8] ;  /* 0x0000080604157981 */ /* 0x000f22000c1e9900 */
[----:B------:R-:W-:-:S03]  /*14d0*/  IMAD.WIDE R16, R18, 0x4, R16 ;  /* 0x0000000412107825 */ /* 0x000fc600078e0210 */
[----:B------:R0:W4:Y:S04]  /*14e0*/  LDG.E.CONSTANT R27, desc[UR6][R4.64+0xc] ;  /* 0x00000c06041b7981 */ /* 0x000128000c1e9900 */
[----:B------:R-:W4:Y:S04]  /*14f0*/  LDG.E.CONSTANT R20, desc[UR6][R16.64] ;  /* 0x0000000610147981 */ /* 0x000f28000c1e9900 */
[----:B------:R-:W4:Y:S04]  /*1500*/  LDG.E.CONSTANT R25, desc[UR6][R16.64+0x4] ;  /* 0x0000040610197981 */ /* 0x000f28000c1e9900 */
[----:B------:R-:W4:Y:S04]  /*1510*/  LDG.E.CONSTANT R23, desc[UR6][R16.64+0x8] ;  /* 0x0000080610177981 */ /* 0x000f28000c1e9900 */
[----:B------:R1:W4:Y:S01]  /*1520*/  LDG.E.CONSTANT R29, desc[UR6][R16.64+0xc] ;  /* 0x00000c06101d7981 */ /* 0x000322000c1e9900 */
[----:B0-----:R-:W-:-:S02]  /*1530*/  IMAD.IADD R5, R9, 0x1, R6 ;  /* 0x0000000109057824 */ /* 0x001fc400078e0206 */
[----:B------:R-:W-:Y:S02]  /*1540*/  VIADD R6, R6, 0x8 ;  /* 0x0000000806067836 */ /* 0x000fe40000000000 */
[----:B---3--:R-:W-:Y:S01]  /*1550*/  IMAD.WIDE R4, R5, 0x4, R2 ;  /* 0x0000000405047825 */ /* 0x008fe200078e0202 */
[----:B-1----:R-:W-:-:S05]  /*1560*/  IADD3 R17, PT, PT, R9, R18, RZ ;  /* 0x0000001209117210 */ /* 0x002fca0007ffe0ff */
[----:B------:R-:W-:Y:S01]  /*1570*/  IMAD.WIDE R2, R17, 0x4, R2 ;  /* 0x0000000411027825 */ /* 0x000fe200078e0202 */
[----:B--2---:R-:W-:-:S03]  /*1580*/  FSETP.NE.AND P0, PT, |R22|, +INF , PT ;  /* 0x7f8000001600780b */ /* 0x004fc60003f05200 */
[----:B-----5:R-:W-:Y:S01]  /*1590*/  FMUL R22, R8, R22 ;  /* 0x0000001608167220 */ /* 0x020fe20000400000 */
[----:B----4-:R-:W-:Y:S02]  /*15a0*/  FSETP.NE.AND P1, PT, |R19|, +INF , PT ;  /* 0x7f8000001300780b */ /* 0x010fe40003f25200 */
[----:B------:R-:W-:-:S07]  /*15b0*/  FSETP.NE.AND P2, PT, |R27|, +INF , PT ;  /* 0x7f8000001b00780b */ /* 0x000fce0003f45200 */
[----:B------:R-:W-:Y:S01]  /*15c0*/  @P0 FFMA R0, R7, R0, R22 ;  /* 0x0000000007000223 */ /* 0x000fe20000000016 */
[----:B------:R-:W-:Y:S01]  /*15d0*/  FSETP.NE.AND P0, PT, |R21|, +INF , PT ;  /* 0x7f8000001500780b */ /* 0x000fe20003f05200 */
[C---:B------:R-:W-:Y:S01]  /*15e0*/  FMUL R22, R8.reuse, R19 ;  /* 0x0000001308167220 */ /* 0x040fe20000400000 */
[C---:B------:R-:W-:Y:S01]  /*15f0*/  FMUL R21, R8.reuse, R21 ;  /* 0x0000001508157220 */ /* 0x040fe20000400000 */
[----:B------:R-:W-:Y:S01]  /*1600*/  FMUL R16, R8, R27 ;  /* 0x0000001b08107220 */ /* 0x000fe20000400000 */
[----:B------:R0:W-:Y:S02]  /*1610*/  STG.E desc[UR6][R4.64], R0 ;  /* 0x0000000004007986 */ /* 0x0001e4000c101906 */
[----:B0-----:R-:W-:Y:S01]  /*1620*/  @P1 FFMA R0, R7, R0, R22 ;  /* 0x0000000007001223 */ /* 0x001fe20000000016 */
[----:B------:R-:W-:-:S04]  /*1630*/  FSETP.NE.AND P1, PT, |R25|, +INF , PT ;  /* 0x7f8000001900780b */ /* 0x000fc80003f25200 */
[----:B------:R0:W-:Y:S02]  /*1640*/  STG.E desc[UR6][R4.64+0x4], R0 ;  /* 0x0000040004007986 */ /* 0x0001e4000c101906 */
[----:B0-----:R-:W-:Y:S01]  /*1650*/  @P0 FFMA R0, R7, R0, R21 ;  /* 0x0000000007000223 */ /* 0x001fe20000000015 */
[----:B------:R-:W-:Y:S01]  /*1660*/  FSETP.NE.AND P0, PT, |R20|, +INF , PT ;  /* 0x7f8000001400780b */ /* 0x000fe20003f05200 */
[----:B------:R-:W-:-:S03]  /*1670*/  FMUL R20, R8, R20 ;  /* 0x0000001408147220 */ /* 0x000fc60000400000 */
[----:B------:R0:W-:Y:S02]  /*1680*/  STG.E desc[UR6][R4.64+0x8], R0 ;  /* 0x0000080004007986 */ /* 0x0001e4000c101906 */
[----:B0-----:R-:W-:Y:S01]  /*1690*/  @P2 FFMA R0, R7, R0, R16 ;  /* 0x0000000007002223 */ /* 0x001fe20000000010 */
[----:B------:R-:W-:Y:S01]  /*16a0*/  FSETP.NE.AND P2, PT, |R23|, +INF , PT ;  /* 0x7f8000001700780b */ /* 0x000fe20003f45200 */
[C---:B------:R-:W-:Y:S01]  /*16b0*/  FMUL R16, R8.reuse, R25 ;  /* 0x0000001908107220 */ /* 0x040fe20000400000 */
[C---:B------:R-:W-:Y:S02]  /*16c0*/  FMUL R23, R8.reuse, R23 ;  /* 0x0000001708177220 */ /* 0x040fe40000400000 */
[----:B------:R0:W-:Y:S02]  /*16d0*/  STG.E desc[UR6][R4.64+0xc], R0 ;  /* 0x00000c0004007986 */ /* 0x0001e4000c101906 */
[----:B0-----:R-:W-:Y:S01]  /*16e0*/  @P0 FFMA R0, R7, R0, R20 ;  /* 0x0000000007000223 */ /* 0x001fe20000000014 */
[----:B------:R-:W-:Y:S01]  /*16f0*/  FSETP.NE.AND P0, PT, |R29|, +INF , PT ;  /* 0x7f8000001d00780b */ /* 0x000fe20003f05200 */
[----:B------:R-:W-:-:S03]  /*1700*/  FMUL R29, R8, R29 ;  /* 0x0000001d081d7220 */ /* 0x000fc60000400000 */
[----:B------:R0:W-:Y:S02]  /*1710*/  STG.E desc[UR6][R2.64], R0 ;  /* 0x0000000002007986 */ /* 0x0001e4000c101906 */
[----:B0-----:R-:W-:-:S05]  /*1720*/  @P1 FFMA R0, R7, R0, R16 ;  /* 0x0000000007001223 */ /* 0x001fca0000000010 */
[----:B------:R0:W-:Y:S02]  /*1730*/  STG.E desc[UR6][R2.64+0x4], R0 ;  /* 0x0000040002007986 */ /* 0x0001e4000c101906 */
[----:B0-----:R-:W-:-:S05]  /*1740*/  @P2 FFMA R0, R7, R0, R23 ;  /* 0x0000000007002223 */ /* 0x001fca0000000017 */
[----:B------:R0:W-:Y:S02]  /*1750*/  STG.E desc[UR6][R2.64+0x8], R0 ;  /* 0x0000080002007986 */ /* 0x0001e4000c101906 */
[----:B0-----:R-:W-:Y:S01]  /*1760*/  @P0 FFMA R0, R7, R0, R29 ;  /* 0x0000000007000223 */ /* 0x001fe2000000001d */
[----:B------:R-:W-:-:S04]  /*1770*/  PLOP3.LUT P0, PT, PT, PT, PT, 0x8, 0x80 ;  /* 0x000000000080781c */ /* 0x000fc80003f0e170 */
[----:B------:R2:W-:Y:S09]  /*1780*/  STG.E desc[UR6][R2.64+0xc], R0 ;  /* 0x00000c0002007986 */ /* 0x0005f2000c101906 */
.L_x_65:
[----:B------:R-:W-:-:S13]  /*1790*/  ISETP.NE.OR P0, PT, R6, UR5, P0 ;  /* 0x0000000506007c0c */ /* 0x000fda0008705670 */
[----:B------:R-:W-:Y:S05]  /*17a0*/  @!P0 BRA `(.L_x_59) ;  /* 0x0000000000708947 */ /* 0x000fea0003800000 */
.L_x_62:
[----:B0-----:R-:W-:-:S05]  /*17b0*/  IMAD.WIDE R4, R6, 0x4, R12 ;  /* 0x0000000406047825 */ /* 0x001fca00078e020c */
[----:B--2---:R-:W2:Y:S04]  /*17c0*/  LDG.E.CONSTANT R3, desc[UR6][R4.64] ;  /* 0x0000000604037981 */ /* 0x004ea8000c1e9900 */
[----:B------:R-:W3:Y:S04]  /*17d0*/  LDG.E.CONSTANT R17, desc[UR6][R4.64+0x4] ;  /* 0x0000040604117981 */ /* 0x000ee8000c1e9900 */
[----:B------:R-:W3:Y:S04]  /*17e0*/  LDG.E.CONSTANT R19, desc[UR6][R4.64+0x8] ;  /* 0x0000080604137981 */ /* 0x000ee8000c1e9900 */
[----:B----4-:R-:W4:Y:S01]  /*17f0*/  LDG.E.CONSTANT R21, desc[UR6][R4.64+0xc] ;  /* 0x00000c0604157981 */ /* 0x010f22000c1e9900 */
[----:B------:R-:W-:Y:S01]  /*1800*/  IMAD.MOV.U32 R16, RZ, RZ, R0 ;  /* 0x000000ffff107224 */ /* 0x000fe200078e0000 */
[----:B--2---:R-:W-:Y:S01]  /*1810*/  FSETP.NE.AND P0, PT, |R3|, +INF , PT ;  /* 0x7f8000000300780b */ /* 0x004fe20003f05200 */
[----:B-----5:R-:W-:Y:S01]  /*1820*/  FMUL R0, R8, R3 ;  /* 0x0000000308007220 */ /* 0x020fe20000400000 */
[----:B------:R-:W-:Y:S01]  /*1830*/  IMAD.IADD R3, R9, 0x1, R6 ;  /* 0x0000000109037824 */ /* 0x000fe200078e0206 */
[----:B------:R-:W-:-:S02]  /*1840*/  IADD3 R6, PT, PT, R6, 0x4, RZ ;  /* 0x0000000406067810 */ /* 0x000fc40007ffe0ff */
[----:B---3--:R-:W-:Y:S01]  /*1850*/  FSETP.NE.AND P1, PT, |R17|, +INF , PT ;  /* 0x7f8000001100780b */ /* 0x008fe20003f25200 */
[----:B-1----:R-:W-:Y:S01]  /*1860*/  IMAD.WIDE R2, R3, 0x4, R14 ;  /* 0x0000000403027825 */ /* 0x002fe200078e020e */
[----:B----4-:R-:W-:-:S06]  /*1870*/  FSETP.NE.AND P2, PT, |R21|, +INF , PT ;  /* 0x7f8000001500780b */ /* 0x010fcc0003f45200 */
[----:B------:R-:W-:Y:S01]  /*1880*/  @P0 FFMA R16, R7, R16, R0 ;  /* 0x0000001007100223 */ /* 0x000fe20000000000 */
[----:B------:R-:W-:Y:S01]  /*1890*/  FSETP.NE.AND P0, PT, |R19|, +INF , PT ;  /* 0x7f8000001300780b */ /* 0x000fe20003f05200 */
[C---:B------:R-:W-:Y:S01]  /*18a0*/  FMUL R0, R8.reuse, R17 ;  /* 0x0000001108007220 */ /* 0x040fe20000400000 */
[C---:B------:R-:W-:Y:S01]  /*18b0*/  FMUL R19, R8.reuse, R19 ;  /* 0x0000001308137220 */ /* 0x040fe20000400000 */
[----:B------:R-:W-:Y:S01]  /*18c0*/  FMUL R21, R8, R21 ;  /* 0x0000001508157220 */ /* 0x000fe20000400000 */
[----:B------:R0:W-:Y:S02]  /*18d0*/  STG.E desc[UR6][R2.64], R16 ;  /* 0x0000001002007986 */ /* 0x0001e4000c101906 */
[----:B0-----:R-:W-:-:S05]  /*18e0*/  @P1 FFMA R16, R7, R16, R0 ;  /* 0x0000001007101223 */ /* 0x001fca0000000000 */
[----:B------:R0:W-:Y:S02]  /*18f0*/  STG.E desc[UR6][R2.64+0x4], R16 ;  /* 0x0000041002007986 */ /* 0x0001e4000c101906 */
[----:B0-----:R-:W-:Y:S01]  /*1900*/  @P0 FFMA R16, R7, R16, R19 ;  /* 0x0000001007100223 */ /* 0x001fe20000000013 */
[----:B------:R-:W-:-:S04]  /*1910*/  ISETP.NE.AND P0, PT, R6, UR5, PT ;  /* 0x0000000506007c0c */ /* 0x000fc8000bf05270 */
[----:B------:R0:W-:Y:S02]  /*1920*/  STG.E desc[UR6][R2.64+0x8], R16 ;  /* 0x0000081002007986 */ /* 0x0001e4000c101906 */
[----:B0-----:R-:W-:-:S04]  /*1930*/  @P2 FFMA R16, R7, R16, R21 ;  /* 0x0000001007102223 */ /* 0x001fc80000000015 */
[----:B------:R-:W-:Y:S01]  /*1940*/  IMAD.MOV.U32 R0, RZ, RZ, R16 ;  /* 0x000000ffff007224 */ /* 0x000fe200078e0010 */
[----:B------:R0:W-:Y:S02]  /*1950*/  STG.E desc[UR6][R2.64+0xc], R16 ;  /* 0x00000c1002007986 */ /* 0x0001e4000c101906 */
[----:B------:R-:W-:Y:S05]  /*1960*/  @P0 BRA `(.L_x_62) ;  /* 0xfffffffc00900947 */ /* 0x000fea000383ffff */
.L_x_59:
[----:B------:R-:W0:Y:S01]  /*1970*/  LDCU UR4, c[0x0][0x3ac] ;  /* 0x00007580ff0477ac */ /* 0x000e220008000800 */
[----:B------:R-:W-:-:S05]  /*1980*/  VIMNMX R11, PT, PT, R11, R10, !PT ;  /* 0x0000000a0b0b7248 */ /* 0x000fca0007fe0100 */
[----:B0-23--:R-:W-:-:S05]  /*1990*/  VIADD R0, R11, UR4 ;  /* 0x000000040b007c36 */ /* 0x00dfca0008000000 */
[----:B------:R-:W-:-:S13]  /*19a0*/  ISETP.GT.AND P0, PT, R0, UR5, PT ;  /* 0x0000000500007c0c */ /* 0x000fda000bf04270 */
[----:B------:R-:W-:Y:S05]  /*19b0*/  @P0 EXIT ;  /* 0x000000000000094d */ /* 0x000fea0003800000 */
[----:B------:R-:W-:Y:S01]  /*19c0*/  VIADD R0, R0, 0xffffffff ;  /* 0xffffffff00007836 */ /* 0x000fe20000000000 */
[----:B------:R-:W-:-:S06]  /*19d0*/  UMOV UR4, URZ ;  /* 0x000000ff00047c82 */ /* 0x000fcc0008000000 */
.L_x_77:
[----:B0-----:R-:W0:Y:S01]  /*19e0*/  LDC.64 R2, c[0x0][0x3b8] ;  /* 0x0000ee00ff027b82 */ /* 0x001e220000000a00 */
[----:B------:R-:W-:-:S05]  /*19f0*/  IADD3 R4, PT, PT, R9, R0, RZ ;  /* 0x0000000009047210 */ /* 0x000fca0007ffe0ff */
[----:B0-----:R-:W-:-:S05]  /*1a00*/  IMAD.WIDE R2, R4, 0x4, R2 ;  /* 0x0000000404027825 */ /* 0x001fca00078e0202 */
[----:B------:R-:W2:Y:S01]  /*1a10*/  LDG.E R5, desc[UR6][R2.64] ;  /* 0x0000000602057981 */ /* 0x000ea2000c1e1900 */
[----:B-----5:R-:W-:Y:S01]  /*1a20*/  IMAD.MOV.U32 R7, RZ, RZ, 0x7fc00000 ;  /* 0x7fc00000ff077424 */ /* 0x020fe200078e00ff */
[----:B--2---:R-:W-:-:S13]  /*1a30*/  FSETP.NE.AND P0, PT, |R5|, +INF , PT ;  /* 0x7f8000000500780b */ /* 0x004fda0003f05200 */
[----:B------:R-:W-:Y:S05]  /*1a40*/  @!P0 BRA `(.L_x_66) ;  /* 0x0000000400e48947 */ /* 0x000fea0003800000 */
[----:B------:R-:W0:Y:S01]  /*1a50*/  LDCU UR5, c[0x0][0x3ac] ;  /* 0x00007580ff0577ac */ /* 0x000e220008000800 */
[----:B-1----:R-:W-:-:S05]  /*1a60*/  VIADD R15, R0, 0x1 ;  /* 0x00000001000f7836 */ /* 0x002fca0000000000 */
[----:B0-----:R-:W-:-:S04]  /*1a70*/  VIADDMNMX R6, R15, -UR5, R10, PT ;  /* 0x800000050f067c46 */ /* 0x001fc8000b80010a */
[----:B------:R-:W-:-:S13]  /*1a80*/  ISETP.GE.AND P0, PT, R6, 0x1, PT ;  /* 0x000000010600780c */ /* 0x000fda0003f06270 */
[----:B------:R-:W-:Y:S05]  /*1a90*/  @!P0 BRA `(.L_x_66) ;  /* 0x0000000400d08947 */ /* 0x000fea0003800000 */
[----:B------:R-:W-:Y:S01]  /*1aa0*/  IMAD.IADD R15, R15, 0x1, -R6 ;  /* 0x000000010f0f7824 */ /* 0x000fe200078e0a06 */
[----:B------:R-:W-:Y:S01]  /*1ab0*/  MOV R13, 0x7f800000 ;  /* 0x7f800000000d7802 */ /* 0x000fe20000000f00 */
[----:B------:R-:W-:-:S03]  /*1ac0*/  IMAD.MOV.U32 R8, RZ, RZ, -0x800000 ;  /* 0xff800000ff087424 */ /* 0x000fc600078e00ff */
[----:B------:R-:W-:-:S13]  /*1ad0*/  ISETP.GT.AND P0, PT, R15, R0, PT ;  /* 0x000000000f00720c */ /* 0x000fda0003f04270 */
[----:B------:R-:W-:Y:S05]  /*1ae0*/  @P0 BRA `(.L_x_67) ;  /* 0x0000000400a80947 */ /* 0x000fea0003800000 */
[----:B------:R-:W-:Y:S01]  /*1af0*/  VIADDMNMX R14, R11, UR4, R10, PT ;  /* 0x000000040b0e7c46 */ /* 0x000fe2000b80010a */
[----:B------:R-:W-:Y:S01]  /*1b00*/  IMAD.MOV.U32 R8, RZ, RZ, -0x800000 ;  /* 0xff800000ff087424 */ /* 0x000fe200078e00ff */
[----:B------:R-:W-:Y:S01]  /*1b10*/  MOV R12, R15 ;  /* 0x0000000f000c7202 */ /* 0x000fe20000000f00 */
[----:B------:R-:W-:Y:S01]  /*1b20*/  IMAD.MOV.U32 R13, RZ, RZ, 0x7f800000 ;  /* 0x7f800000ff0d7424 */ /* 0x000fe200078e00ff */
[----:B------:R-:W-:-:S13]  /*1b30*/  LOP3.LUT P0, R18, R14, 0x3, RZ, 0xc0, !PT ;  /* 0x000000030e127812 */ /* 0x000fda000780c0ff */
[----:B------:R-:W-:Y:S05]  /*1b40*/  @!P0 BRA `(.L_x_68) ;  /* 0x0000000000bc8947 */ /* 0x000fea0003800000 */
[----:B------:R-:W0:Y:S01]  /*1b50*/  LDC.64 R2, c[0x0][0x3b8] ;  /* 0x0000ee00ff027b82 */ /* 0x000e220000000a00 */
[----:B------:R-:W-:-:S04]  /*1b60*/  IADD3 R8, P0, PT, -R6, R0, RZ ;  /* 0x0000000006087210 */ /* 0x000fc80007f1e1ff */
[----:B------:R-:W-:Y:S02]  /*1b70*/  IADD3 R6, P1, PT, R9, R8, RZ ;  /* 0x0000000809067210 */ /* 0x000fe40007f3e0ff */
[----:B------:R-:W-:-:S05]  /*1b80*/  LEA.HI.X.SX32 R12, R0, 0xffffffff, 0x1, P0 ;  /* 0xffffffff000c7811 */ /* 0x000fca00000f0eff */
[----:B------:R-:W-:Y:S01]  /*1b90*/  IMAD.X R7, RZ, RZ, R12, P1 ;  /* 0x000000ffff077224 */ /* 0x000fe200008e060c */
[----:B0-----:R-:W-:-:S04]  /*1ba0*/  LEA R2, P0, R6, R2, 0x2 ;  /* 0x0000000206027211 */ /* 0x001fc800078010ff */
[----:B------:R-:W-:Y:S02]  /*1bb0*/  LEA.HI.X R3, R6, R3, R7, 0x2, P0 ;  /* 0x0000000306037211 */ /* 0x000fe400000f1407 */
[----:B------:R-:W0:Y:S03]  /*1bc0*/  LDC.64 R6, c[0x0][0x380] ;  /* 0x0000e000ff067b82 */ /* 0x000e260000000a00 */
[----:B------:R-:W2:Y:S01]  /*1bd0*/  LDG.E R16, desc[UR6][R2.64+0x4] ;  /* 0x0000040602107981 */ /* 0x000ea2000c1e1900 */
[----:B------:R-:W-:Y:S01]  /*1be0*/  ISETP.NE.AND P1, PT, R18, 0x1, PT ;  /* 0x000000011200780c */ /* 0x000fe20003f25270 */
[----:B------:R-:W-:Y:S01]  /*1bf0*/  IMAD.MOV.U32 R13, RZ, RZ, 0x7f800000 ;  /* 0x7f800000ff0d7424 */ /* 0x000fe200078e00ff */
[----:B0-----:R-:W-:-:S04]  /*1c00*/  LEA R6, P2, R8, R6, 0x2 ;  /* 0x0000000608067211 */ /* 0x001fc800078410ff */
[----:B------:R-:W-:Y:S01]  /*1c10*/  LEA.HI.X R7, R8, R7, R12, 0x2, P2 ;  /* 0x0000000708077211 */ /* 0x000fe200010f140c */
[----:B------:R-:W-:Y:S01]  /*1c20*/  IMAD.MOV.U32 R8, RZ, RZ, -0x800000 ;  /* 0xff800000ff087424 */ /* 0x000fe200078e00ff */
[----:B--2---:R-:W-:-:S13]  /*1c30*/  FSETP.NE.AND P0, PT, |R16|, +INF , PT ;  /* 0x7f8000001000780b */ /* 0x004fda0003f05200 */
[----:B------:R-:W-:Y:S05]  /*1c40*/  @!P0 BRA `(.L_x_69) ;  /* 0x0000000000148947 */ /* 0x000fea0003800000 */
[----:B------:R-:W2:Y:S02]  /*1c50*/  LDG.E.CONSTANT R17, desc[UR6][R6.64+0x4] ;  /* 0x0000040606117981 */ /* 0x000ea4000c1e9900 */
[----:B--2---:R-:W-:-:S13]  /*1c60*/  FSETP.NE.AND P0, PT, |R17|, +INF , PT ;  /* 0x7f8000001100780b */ /* 0x004fda0003f05200 */
[----:B------:R-:W-:-:S05]  /*1c70*/  @P0 FADD R12, -R16, R17 ;  /* 0x00000011100c0221 */ /* 0x000fca0000000100 */
[C---:B------:R-:W-:Y:S02]  /*1c80*/  @P0 FMNMX R8, R12.reuse, -INF , !PT ;  /* 0xff8000000c080809 */ /* 0x040fe40007800000 */
[----:B------:R-:W-:-:S07]  /*1c90*/  @P0 FMNMX R13, R12, +INF , PT ;  /* 0x7f8000000c0d0809 */ /* 0x000fce0003800000 */
.L_x_69:
[----:B------:R-:W-:Y:S01]  /*1ca0*/  IADD3 R12, PT, PT, R15, 0x1, RZ ;  /* 0x000000010f0c7810 */ /* 0x000fe20007ffe0ff */
[----:B------:R-:W-:Y:S06]  /*1cb0*/  @!P1 BRA `(.L_x_68) ;  /* 0x0000000000609947 */ /* 0x000fec0003800000 */
[----:B------:R-:W2:Y:S01]  /*1cc0*/  LDG.E R12, desc[UR6][R2.64+0x8] ;  /* 0x00000806020c7981 */ /* 0x000ea2000c1e1900 */
[----:B------:R-:W-:Y:S02]  /*1cd0*/  ISETP.NE.AND P3, PT, R18, 0x2, PT ;  /* 0x000000021200780c */ /* 0x000fe40003f65270 */
[----:B--2---:R-:W-:-:S13]  /*1ce0*/  FSETP.NE.AND P0, PT, |R12|, +INF , PT ;  /* 0x7f8000000c00780b */ /* 0x004fda0003f05200 */
[----:B------:R-:W-:Y:S05]  /*1cf0*/  @!P0 BRA `(.L_x_70) ;  /* 0x00000000001c8947 */ /* 0x000fea0003800000 */
[----:B------:R-:W2:Y:S02]  /*1d00*/  LDG.E.CONSTANT R17, desc[UR6][R6.64+0x8] ;  /* 0x0000080606117981 */ /* 0x000ea4000c1e9900 */
[----:B--2---:R-:W-:-:S13]  /*1d10*/  FSETP.NE.AND P1, PT, |R17|, +INF , PT ;  /* 0x7f8000001100780b */ /* 0x004fda0003f25200 */
[----:B------:R-:W-:-:S05]  /*1d20*/  @P1 FADD R12, -R12, R17 ;  /* 0x000000110c0c1221 */ /* 0x000fca0000000100 */
[CC--:B------:R-:W-:Y:S02]  /*1d30*/  @P1 FSETP.GT.AND P0, PT, R12.reuse, R8.reuse, PT ;  /* 0x000000080c00120b */ /* 0x0c0fe40003f04000 */
[CC--:B------:R-:W-:Y:S02]  /*1d40*/  @P1 FSETP.GEU.AND P2, PT, R12.reuse, R13.reuse, PT ;  /* 0x0000000d0c00120b */ /* 0x0c0fe40003f4e000 */
[C---:B------:R-:W-:Y:S02]  /*1d50*/  @P1 FSEL R8, R12.reuse, R8, P0 ;  /* 0x000000080c081208 */ /* 0x040fe40000000000 */
[----:B------:R-:W-:-:S09]  /*1d60*/  @P1 FSEL R13, R12, R13, !P2 ;  /* 0x0000000d0c0d1208 */ /* 0x000fd20005000000 */
.L_x_70:
[----:B------:R-:W-:Y:S01]  /*1d70*/  VIADD R12, R15, 0x2 ;  /* 0x000000020f0c7836 */ /* 0x000fe20000000000 */
[----:B------:R-:W-:Y:S06]  /*1d80*/  @!P3 BRA `(.L_x_68) ;  /* 0x00000000002cb947 */ /* 0x000fec0003800000 */
[----:B------:R-:W2:Y:S02]  /*1d90*/  LDG.E R2, desc[UR6][R2.64+0xc] ;  /* 0x00000c0602027981 */ /* 0x000ea4000c1e1900 */
        /* <DEDUP_REMOVED lines=9> */
.L_x_71:
[----:B------:R-:W-:-:S07]  /*1e30*/  VIADD R12, R15, 0x3 ;  /* 0x000000030f0c7836 */ /* 0x000fce0000000000 */
.L_x_68:
[----:B------:R-:W-:-:S05]  /*1e40*/  VIADD R14, R14, 0xffffffff ;  /* 0xffffffff0e0e7836 */ /* 0x000fca0000000000 */
[----:B------:R-:W-:-:S13]  /*1e50*/  ISETP.GE.U32.AND P0, PT, R14, 0x3, PT ;  /* 0x000000030e00780c */ /* 0x000fda0003f06070 */
[----:B------:R-:W-:Y:S05]  /*1e60*/  @!P0 BRA `(.L_x_67) ;  /* 0x0000000000c88947 */ /* 0x000fea0003800000 */
[----:B------:R-:W0:Y:S01]  /*1e70*/  LDC.64 R2, c[0x0][0x3b8] ;  /* 0x0000ee00ff027b82 */ /* 0x000e220000000a00 */
[----:B------:R-:W-:-:S07]  /*1e80*/  IADD3 R19, PT, PT, R9, R12, RZ ;  /* 0x0000000c09137210 */ /* 0x000fce0007ffe0ff */
[----:B------:R-:W1:Y:S02]  /*1e90*/  LDC.64 R6, c[0x0][0x380] ;  /* 0x0000e000ff067b82 */ /* 0x000e640000000a00 */
.L_x_76:
[----:B0-----:R-:W-:-:S05]  /*1ea0*/  IMAD.WIDE R16, R19, 0x4, R2 ;  /* 0x0000000413107825 */ /* 0x001fca00078e0202 */
[----:B------:R-:W2:Y:S04]  /*1eb0*/  LDG.E R18, desc[UR6][R16.64] ;  /* 0x0000000610127981 */ /* 0x000ea8000c1e1900 */
[----:B----4-:R-:W3:Y:S04]  /*1ec0*/  LDG.E R20, desc[UR6][R16.64+0x4] ;  /* 0x0000040610147981 */ /* 0x010ee8000c1e1900 */
[----:B------:R-:W4:Y:S04]  /*1ed0*/  LDG.E R21, desc[UR6][R16.64+0x8] ;  /* 0x0000080610157981 */ /* 0x000f28000c1e1900 */
[----:B------:R-:W5:Y:S01]  /*1ee0*/  LDG.E R22, desc[UR6][R16.64+0xc] ;  /* 0x00000c0610167981 */ /* 0x000f62000c1e1900 */
[----:B-1----:R-:W-:Y:S01]  /*1ef0*/  IMAD.WIDE R14, R12, 0x4, R6 ;  /* 0x000000040c0e7825 */ /* 0x002fe200078e0206 */
[----:B--2---:R-:W-:-:S02]  /*1f00*/  FSETP.NE.AND P3, PT, |R18|, +INF , PT ;  /* 0x7f8000001200780b */ /* 0x004fc40003f65200 */
[----:B---3--:R-:W-:Y:S02]  /*1f10*/  FSETP.NE.AND P2, PT, |R20|, +INF , PT ;  /* 0x7f8000001400780b */ /* 0x008fe40003f45200 */
[----:B----4-:R-:W-:Y:S02]  /*1f20*/  FSETP.NE.AND P1, PT, |R21|, +INF , PT ;  /* 0x7f8000001500780b */ /* 0x010fe40003f25200 */
[----:B-----5:R-:W-:-:S07]  /*1f30*/  FSETP.NE.AND P0, PT, |R22|, +INF , PT ;  /* 0x7f8000001600780b */ /* 0x020fce0003f05200 */
[----:B------:R-:W-:Y:S06]  /*1f40*/  @!P3 BRA `(.L_x_72) ;  /* 0x00000000001cb947 */ /* 0x000fec0003800000 */
[----:B------:R-:W2:Y:S02]  /*1f50*/  LDG.E.CONSTANT R17, desc[UR6][R14.64] ;  /* 0x000000060e117981 */ /* 0x000ea4000c1e9900 */
[----:B--2---:R-:W-:-:S13]  /*1f60*/  FSETP.NE.AND P4, PT, |R17|, +INF , PT ;  /* 0x7f8000001100780b */ /* 0x004fda0003f85200 */
[----:B------:R-:W-:-:S05]  /*1f70*/  @P4 FADD R16, -R18, R17 ;  /* 0x0000001112104221 */ /* 0x000fca0000000100 */
[CC--:B------:R-:W-:Y:S02]  /*1f80*/  @P4 FSETP.GT.AND P3, PT, R16.reuse, R8.reuse, PT ;  /* 0x000000081000420b */ /* 0x0c0fe40003f64000 */
[CC--:B------:R-:W-:Y:S02]  /*1f90*/  @P4 FSETP.GEU.AND P5, PT, R16.reuse, R13.reuse, PT ;  /* 0x0000000d1000420b */ /* 0x0c0fe40003fae000 */
[C---:B------:R-:W-:Y:S02]  /*1fa0*/  @P4 FSEL R8, R16.reuse, R8, P3 ;  /* 0x0000000810084208 */ /* 0x040fe40001800000 */
[----:B------:R-:W-:-:S09]  /*1fb0*/  @P4 FSEL R13, R16, R13, !P5 ;  /* 0x0000000d100d4208 */ /* 0x000fd20006800000 */
.L_x_72:
        /* <DEDUP_REMOVED lines=8> */
.L_x_73:
        /* <DEDUP_REMOVED lines=8> */
.L_x_74:
        /* <DEDUP_REMOVED lines=8> */
.L_x_75:
[C---:B------:R-:W-:Y:S02]  /*2140*/  VIADD R15, R12.reuse, 0x3 ;  /* 0x000000030c0f7836 */ /* 0x040fe40000000000 */
[----:B------:R-:W-:Y:S02]  /*2150*/  VIADD R12, R12, 0x4 ;  /* 0x000000040c0c7836 */ /* 0x000fe40000000000 */
[----:B------:R-:W-:Y:S01]  /*2160*/  VIADD R19, R19, 0x4 ;  /* 0x0000000413137836 */ /* 0x000fe20000000000 */
[----:B------:R-:W-:-:S13]  /*2170*/  ISETP.GE.AND P0, PT, R15, R0, PT ;  /* 0x000000000f00720c */ /* 0x000fda0003f06270 */
[----:B------:R-:W-:Y:S05]  /*2180*/  @!P0 BRA `(.L_x_76) ;  /* 0xfffffffc00448947 */ /* 0x000fea000383ffff */
.L_x_67:
[----:B------:R-:W-:Y:S02]  /*2190*/  FSETP.NE.AND P0, PT, |R13|, +INF , PT ;  /* 0x7f8000000d00780b */ /* 0x000fe40003f05200 */
[----:B------:R-:W-:Y:S02]  /*21a0*/  MOV R7, R5 ;  /* 0x0000000500077202 */ /* 0x000fe40000000f00 */
[----:B------:R-:W-:-:S13]  /*21b0*/  FSETP.EQU.OR P0, PT, |R8|, +INF , !P0 ;  /* 0x7f8000000800780b */ /* 0x000fda000470a600 */
[----:B------:R-:W-:-:S04]  /*21c0*/  @!P0 FADD R8, R8, R13 ;  /* 0x0000000d08088221 */ /* 0x000fc80000000000 */
[----:B------:R-:W-:-:S07]  /*21d0*/  @!P0 FFMA R7, R8, 0.5, R5 ;  /* 0x3f00000008078823 */ /* 0x000fce0000000005 */
.L_x_66:
[----:B------:R-:W0:Y:S01]  /*21e0*/  LDC.64 R2, c[0x0][0x3c0] ;  /* 0x0000f000ff027b82 */ /* 0x000e220000000a00 */
[----:B------:R-:W2:Y:S01]  /*21f0*/  LDCU UR5, c[0x0][0x3a8] ;  /* 0x00007500ff0577ac */ /* 0x000ea20008000800 */
[----:B------:R-:W-:Y:S01]  /*2200*/  VIADD R0, R0, 0x1 ;  /* 0x0000000100007836 */ /* 0x000fe20000000000 */
[----:B------:R-:W-:-:S04]  /*2210*/  UIADD3 UR4, UPT, UPT, UR4, 0x1, URZ ;  /* 0x0000000104047890 */ /* 0x000fc8000fffe0ff */
[----:B--2---:R-:W-:Y:S01]  /*2220*/  ISETP.NE.AND P0, PT, R0, UR5, PT ;  /* 0x0000000500007c0c */ /* 0x004fe2000bf05270 */
[----:B0-----:R-:W-:-:S05]  /*2230*/  IMAD.WIDE R4, R4, 0x4, R2 ;  /* 0x0000000404047825 */ /* 0x001fca00078e0202 */
[----:B------:R0:W-:Y:S07]  /*2240*/  STG.E desc[UR6][R4.64], R7 ;  /* 0x0000000704007986 */ /* 0x0001ee000c101906 */
[----:B------:R-:W-:Y:S05]  /*2250*/  @P0 BRA `(.L_x_77) ;  /* 0xfffffff400e00947 */ /* 0x000fea000383ffff */
[----:B------:R-:W-:Y:S05]  /*2260*/  EXIT ;  /* 0x000000000000794d */ /* 0x000fea0003800000 */
        .weak           $__internal_1_$__cuda_sm3x_div_rn_noftz_f32_slowpath
        .type           $__internal_1_$__cuda_sm3x_div_rn_noftz_f32_slowpath,@function
        .size           $__internal_1_$__cuda_sm3x_div_rn_noftz_f32_slowpath,(.L_x_88 - $__internal_1_$__cuda_sm3x_div_rn_noftz_f32_slowpath)
$__internal_1_$__cuda_sm3x_div_rn_noftz_f32_slowpath:
[----:B------:R-:W-:Y:S02]  /*2270*/  SHF.R.U32.HI R21, RZ, 0x17, R3 ;  /* 0x00000017ff157819 */ /* 0x000fe40000011603 */
[----:B------:R-:W-:Y:S02]  /*2280*/  SHF.R.U32.HI R23, RZ, 0x17, R0 ;  /* 0x00000017ff177819 */ /* 0x000fe40000011600 */
[----:B------:R-:W-:Y:S02]  /*2290*/  LOP3.LUT R21, R21, 0xff, RZ, 0xc0, !PT ;  /* 0x000000ff15157812 */ /* 0x000fe400078ec0ff */
[----:B------:R-:W-:-:S03]  /*22a0*/  LOP3.LUT R23, R23, 0xff, RZ, 0xc0, !PT ;  /* 0x000000ff17177812 */ /* 0x000fc600078ec0ff */
[----:B------:R-:W-:Y:S02]  /*22b0*/  VIADD R22, R21, 0xffffffff ;  /* 0xffffffff15167836 */ /* 0x000fe40000000000 */
[----:B------:R-:W-:-:S03]  /*22c0*/  VIADD R24, R23, 0xffffffff ;  /* 0xffffffff17187836 */ /* 0x000fc60000000000 */
        /* <DEDUP_REMOVED lines=22> */
[----:B------:R-:W-:Y:S02]  /*2430*/  @P0 IMAD.MOV.U32 R25, RZ, RZ, RZ ;  /* 0x000000ffff190224 */ /* 0x000fe400078e00ff */
[----:B------:R-:W-:Y:S01]  /*2440*/  @!P0 FFMA R0, R0, 1.84467440737095516160e+19, RZ ;  /* 0x5f80000000008823 */ /* 0x000fe200000000ff */
[----:B------:R-:W-:Y:S02]  /*2450*/  @!P0 IMAD.MOV.U32 R25, RZ, RZ, -0x40 ;  /* 0xffffffc0ff198424 */ /* 0x000fe400078e00ff */
[----:B------:R-:W-:Y:S02]  /*2460*/  @!P1 FFMA R3, R3, 1.84467440737095516160e+19, RZ ;  /* 0x5f80000003039823 */ /* 0x000fe400000000ff */
[----:B------:R-:W-:-:S07]  /*2470*/  @!P1 VIADD R25, R25, 0x40 ;  /* 0x0000004019199836 */ /* 0x000fce0000000000 */
.L_x_78:
[----:B------:R-:W-:Y:S01]  /*2480*/  LEA R22, R21, 0xc0800000, 0x17 ;  /* 0xc080000015167811 */ /* 0x000fe200078eb8ff */
[----:B------:R-:W-:-:S03]  /*2490*/  VIADD R23, R23, 0xffffff81 ;  /* 0xffffff8117177836 */ /* 0x000fc60000000000 */
[----:B------:R-:W-:Y:S02]  /*24a0*/  IADD3 R29, PT, PT, -R22, R3, RZ ;  /* 0x00000003161d7210 */ /* 0x000fe40007ffe1ff */
[----:B------:R-:W-:Y:S02]  /*24b0*/  IADD3 R24, PT, PT, R23, 0x7f, -R21 ;  /* 0x0000007f17187810 */ /* 0x000fe40007ffe815 */
[----:B------:R0:W1:Y:S03]  /*24c0*/  MUFU.RCP R22, R29 ;  /* 0x0000001d00167308 */ /* 0x0000660000001000 */
[----:B------:R-:W-:Y:S02]  /*24d0*/  IMAD.IADD R25, R24, 0x1, R25 ;  /* 0x0000000118197824 */ /* 0x000fe400078e0219 */
[----:B0-----:R-:W-:-:S04]  /*24e0*/  FADD.FTZ R29, -R29, -RZ ;  /* 0x800000ff1d1d7221 */ /* 0x001fc80000010100 */
[----:B-1----:R-:W-:-:S04]  /*24f0*/  FFMA R3, R22, R29, 1 ;  /* 0x3f80000016037423 */ /* 0x002fc8000000001d */
[----:B------:R-:W-:Y:S01]  /*2500*/  FFMA R3, R22, R3, R22 ;  /* 0x0000000316037223 */ /* 0x000fe20000000016 */
[----:B------:R-:W-:-:S04]  /*2510*/  IMAD R22, R23, -0x800000, R0 ;  /* 0xff80000017167824 */ /* 0x000fc800078e0200 */
[----:B------:R-:W-:-:S04]  /*2520*/  FFMA R28, R22, R3, RZ ;  /* 0x00000003161c7223 */ /* 0x000fc800000000ff */
[----:B------:R-:W-:-:S04]  /*2530*/  FFMA R0, R29, R28, R22 ;  /* 0x0000001c1d007223 */ /* 0x000fc80000000016 */
[----:B------:R-:W-:-:S04]  /*2540*/  FFMA R0, R3, R0, R28 ;  /* 0x0000000003007223 */ /* 0x000fc8000000001c */
[----:B------:R-:W-:-:S04]  /*2550*/  FFMA R21, R29, R0, R22 ;  /* 0x000000001d157223 */ /* 0x000fc80000000016 */
[----:B------:R-:W-:-:S05]  /*2560*/  FFMA R22, R3, R21, R0 ;  /* 0x0000001503167223 */ /* 0x000fca0000000000 */
[----:B------:R-:W-:-:S04]  /*2570*/  SHF.R.U32.HI R24, RZ, 0x17, R22 ;  /* 0x00000017ff187819 */ /* 0x000fc80000011616 */
[----:B------:R-:W-:-:S05]  /*2580*/  LOP3.LUT R24, R24, 0xff, RZ, 0xc0, !PT ;  /* 0x000000ff18187812 */ /* 0x000fca00078ec0ff */
[----:B------:R-:W-:-:S05]  /*2590*/  IMAD.IADD R23, R24, 0x1, R25 ;  /* 0x0000000118177824 */ /* 0x000fca00078e0219 */
[----:B------:R-:W-:-:S04]  /*25a0*/  IADD3 R24, PT, PT, R23, -0x1, RZ ;  /* 0xffffffff17187810 */ /* 0x000fc80007ffe0ff */
        /* <DEDUP_REMOVED lines=9> */
[CCC-:B------:R-:W-:Y:S01]  /*2640*/  FFMA.RZ R24, R3.reuse, R21.reuse, R0.reuse ;  /* 0x0000001503187223 */ /* 0x1c0fe2000000c000 */
[CCC-:B------:R-:W-:Y:S01]  /*2650*/  FFMA.RP R25, R3.reuse, R21.reuse, R0.reuse ;  /* 0x0000001503197223 */ /* 0x1c0fe20000008000 */
[----:B------:R-:W-:Y:S01]  /*2660*/  FFMA.RM R0, R3, R21, R0 ;  /* 0x0000001503007223 */ /* 0x000fe20000004000 */
[C---:B------:R-:W-:Y:S01]  /*2670*/  VIADD R3, R23.reuse, 0x20 ;  /* 0x0000002017037836 */ /* 0x040fe20000000000 */
[C---:B------:R-:W-:Y:S02]  /*2680*/  ISETP.NE.AND P3, PT, R23.reuse, RZ, PT ;  /* 0x000000ff1700720c */ /* 0x040fe40003f65270 */
[----:B------:R-:W-:Y:S02]  /*2690*/  LOP3.LUT R24, R24, 0x7fffff, RZ, 0xc0, !PT ;  /* 0x007fffff18187812 */ /* 0x000fe400078ec0ff */
[----:B------:R-:W-:Y:S01]  /*26a0*/  ISETP.NE.AND P1, PT, R23, RZ, PT ;  /* 0x000000ff1700720c */ /* 0x000fe20003f25270 */
[----:B------:R-:W-:Y:S01]  /*26b0*/  IMAD.MOV R23, RZ, RZ, -R23 ;  /* 0x000000ffff177224 */ /* 0x000fe200078e0a17 */
[----:B------:R-:W-:-:S02]  /*26c0*/  LOP3.LUT R24, R24, 0x800000, RZ, 0xfc, !PT ;  /* 0x0080000018187812 */ /* 0x000fc400078efcff */
[----:B------:R-:W-:Y:S02]  /*26d0*/  FSETP.NEU.FTZ.AND P0, PT, R25, R0, PT ;  /* 0x000000001900720b */ /* 0x000fe40003f1d000 */
[----:B------:R-:W-:Y:S02]  /*26e0*/  SHF.L.U32 R3, R24, R3, RZ ;  /* 0x0000000318037219 */ /* 0x000fe400000006ff */
[----:B------:R-:W-:Y:S02]  /*26f0*/  SEL R23, R23, RZ, P3 ;  /* 0x000000ff17177207 */ /* 0x000fe40001800000 */
[----:B------:R-:W-:Y:S02]  /*2700*/  ISETP.NE.AND P1, PT, R3, RZ, P1 ;  /* 0x000000ff0300720c */ /* 0x000fe40000f25270 */
[----:B------:R-:W-:Y:S02]  /*2710*/  SHF.R.U32.HI R23, RZ, R23, R24 ;  /* 0x00000017ff177219 */ /* 0x000fe40000011618 */
[----:B------:R-:W-:-:S02]  /*2720*/  PLOP3.LUT P0, PT, P0, P1, PT, 0xf8, 0x8f ;  /* 0x00000000008f781c */ /* 0x000fc40000703f70 */
[----:B------:R-:W-:Y:S02]  /*2730*/  SHF.R.U32.HI R0, RZ, 0x1, R23 ;  /* 0x00000001ff007819 */ /* 0x000fe40000011617 */
[----:B------:R-:W-:-:S04]  /*2740*/  SEL R3, RZ, 0x1, !P0 ;  /* 0x00000001ff037807 */ /* 0x000fc80004000000 */
[----:B------:R-:W-:-:S04]  /*2750*/  LOP3.LUT R24, R3, 0x1, R0, 0xf8, !PT ;  /* 0x0000000103187812 */ /* 0x000fc800078ef800 */
[----:B------:R-:W-:-:S05]  /*2760*/  LOP3.LUT R23, R24, R23, RZ, 0xc0, !PT ;  /* 0x0000001718177212 */ /* 0x000fca00078ec0ff */
[----:B------:R-:W-:-:S05]  /*2770*/  IMAD.IADD R23, R0, 0x1, R23 ;  /* 0x0000000100177824 */ /* 0x000fca00078e0217 */
[----:B------:R-:W-:Y:S01]  /*2780*/  LOP3.LUT R22, R23, R22, RZ, 0xfc, !PT ;  /* 0x0000001617167212 */ /* 0x000fe200078efcff */
[----:B------:R-:W-:Y:S06]  /*2790*/  BRA `(.L_x_85) ;  /* 0x0000000000347947 */ /* 0x000fec0003800000 */
.L_x_84:
[----:B------:R-:W-:-:S04]  /*27a0*/  LOP3.LUT R22, R22, 0x80000000, RZ, 0xc0, !PT ;  /* 0x8000000016167812 */ /* 0x000fc800078ec0ff */
[----:B------:R-:W-:Y:S01]  /*27b0*/  LOP3.LUT R22, R22, 0x7f800000, RZ, 0xfc, !PT ;  /* 0x7f80000016167812 */ /* 0x000fe200078efcff */
[----:B------:R-:W-:Y:S06]  /*27c0*/  BRA `(.L_x_85) ;  /* 0x0000000000287947 */ /* 0x000fec0003800000 */
.L_x_83:
[----:B------:R-:W-:Y:S01]  /*27d0*/  LEA R22, R25, R22, 0x17 ;  /* 0x0000001619167211 */ /* 0x000fe200078eb8ff */
[----:B------:R-:W-:Y:S06]  /*27e0*/  BRA `(.L_x_85) ;  /* 0x0000000000207947 */ /* 0x000fec0003800000 */
.L_x_82:
[----:B------:R-:W-:-:S04]  /*27f0*/  LOP3.LUT R0, R3, 0x80000000, R0, 0x48, !PT ;  /* 0x8000000003007812 */ /* 0x000fc800078e4800 */
[----:B------:R-:W-:Y:S01]  /*2800*/  LOP3.LUT R22, R0, 0x7f800000, RZ, 0xfc, !PT ;  /* 0x7f80000000167812 */ /* 0x000fe200078efcff */
[----:B------:R-:W-:Y:S06]  /*2810*/  BRA `(.L_x_85) ;  /* 0x0000000000147947 */ /* 0x000fec0003800000 */
.L_x_81:
[----:B------:R-:W-:Y:S01]  /*2820*/  LOP3.LUT R22, R3, 0x80000000, R0, 0x48, !PT ;  /* 0x8000000003167812 */ /* 0x000fe200078e4800 */
[----:B------:R-:W-:Y:S06]  /*2830*/  BRA `(.L_x_85) ;  /* 0x00000000000c7947 */ /* 0x000fec0003800000 */
.L_x_80:
[----:B------:R-:W0:Y:S01]  /*2840*/  MUFU.RSQ R22, -QNAN ;  /* 0xffc0000000167908 */ /* 0x000e220000001400 */
[----:B------:R-:W-:Y:S05]  /*2850*/  BRA `(.L_x_85) ;  /* 0x0000000000047947 */ /* 0x000fea0003800000 */
.L_x_79:
[----:B------:R-:W-:-:S07]  /*2860*/  FADD.FTZ R22, R0, R3 ;  /* 0x0000000300167221 */ /* 0x000fce0000010000 */
.L_x_85:
[----:B------:R-:W-:Y:S02]  /*2870*/  IMAD.MOV.U32 R21, RZ, RZ, 0x0 ;  /* 0x00000000ff157424 */ /* 0x000fe400078e00ff */
[----:B0-----:R-:W-:Y:S02]  /*2880*/  IMAD.MOV.U32 R3, RZ, RZ, R22 ;  /* 0x000000ffff037224 */ /* 0x001fe400078e0016 */
[----:B------:R-:W-:Y:S05]  /*2890*/  RET.REL.NODEC R20 `(vama_batch_f32) ;  /* 0xffffffd414d87950 */ /* 0x000fea0003c3ffff */
.L_x_86:
        /* <DEDUP_REMOVED lines=14> */
.L_x_88:


//--------------------- .nv.shared.reserved.0     --------------------------
	.section	.nv.shared.reserved.0,"aw",@nobits
	.weak		__nv_reservedSMEM_offset_0_alias
	.size		__nv_reservedSMEM_offset_0_alias, 0, 64
	.other		__nv_reservedSMEM_offset_0_alias,@"STO_CUDA_RESERVED_SHARED STV_DEFAULT"
__nv_reservedSMEM_offset_0_alias:
	.zero		0
	.zero		64


//--------------------- .nv.constant0.vama_many_series_one_param_f32 --------------------------
	.section	.nv.constant0.vama_many_series_one_param_f32,"a",@progbits
	.sectionflags	@""
	.align	4
.nv.constant0.vama_many_series_one_param_f32:
	.zero		952


//--------------------- .nv.constant0.vama_batch_f32 --------------------------
	.section	.nv.constant0.vama_batch_f32,"a",@progbits
	.sectionflags	@""
	.align	4
.nv.constant0.vama_batch_f32:
	.zero		968


//--------------------- SYMBOLS --------------------------

	.type		.nv.reservedSmem.offset0,@object
	.size		.nv.reservedSmem.offset0,0x4
